	.target	sm_103a

	.elftype	@"ET_EXEC"


//--------------------- .note.nv.tkinfo           --------------------------
	.section	.note.nv.tkinfo,"",@"SHT_NOTE"
	.sectionflags	@"SHF_NOTE_NV_TKINFO"
	.tkinfo
        /*0018*/ 	.word	0x00000002
        /*0030*/ 	.string	""
        /*0030*/ 	.string	"ptxas"
        /*0030*/ 	.string	"Cuda compilation tools, release 13.0, V13.0.88"
        /*0030*/ 	.string	"Build cuda_13.0.r13.0/compiler.36424714_0"
        /*0030*/ 	.string	"-arch sm_103a -m 64 "



//--------------------- .note.nv.cuinfo           --------------------------
	.section	.note.nv.cuinfo,"",@"SHT_NOTE"
	.sectionflags	@"SHF_NOTE_NV_CUINFO"
        /*0018*/ 	.short	0x0002
        /*001a*/ 	.short	0x0067
        /*001c*/ 	.short	0x0082
	.zero		2


//--------------------- .nv.info                  --------------------------
	.section	.nv.info,"",@"SHT_CUDA_INFO"
	.align	4


	//----- nvinfo : EIATTR_REGCOUNT
	.align		4
        /*0000*/ 	.byte	0x04, 0x2f
        /*0002*/ 	.short	(.L_12 - .L_11)
	.align		4
.L_11:
        /*0004*/ 	.word	index@(_ZN7cutlass13device_kernelIN5flash19enable_sm80_to_sm89INS1_16FlashAttnFwdSm80INS1_25CollectiveMainloopFwdSm80ILi8ELi1ELb0EN4cute5tupleIJNS5_1CILi128EEENS7_ILi48EEENS7_ILi256EEEEEELi256ENS_10bfloat16_tEfNS_4arch4Sm80ELb1ELb0ELb0ELb1ELb0ELb1ELb1ELb0EEENS1_21CollectiveEpilogueFwdINS6_IJS8_SA_S9_EEENS6_IJNS7_ILi1EEESI_SI_EEESC_SE_Li256ELb1ELb1ELb0ELb0EEENS1_19SingleTileSchedulerILb1ELb0ELb1ELi128EEEEEEEEEvNT_6ParamsE)
        /*0008*/ 	.word	0x00000004


	//----- nvinfo : EIATTR_FRAME_SIZE
	.align		4
.L_12:
        /*000c*/ 	.byte	0x04, 0x11
        /*000e*/ 	.short	(.L_14 - .L_13)
	.align		4
.L_13:
        /*0010*/ 	.word	index@(_ZN7cutlass13device_kernelIN5flash19enable_sm80_to_sm89INS1_16FlashAttnFwdSm80INS1_25CollectiveMainloopFwdSm80ILi8ELi1ELb0EN4cute5tupleIJNS5_1CILi128EEENS7_ILi48EEENS7_ILi256EEEEEELi256ENS_10bfloat16_tEfNS_4arch4Sm80ELb1ELb0ELb0ELb1ELb0ELb1ELb1ELb0EEENS1_21CollectiveEpilogueFwdINS6_IJS8_SA_S9_EEENS6_IJNS7_ILi1EEESI_SI_EEESC_SE_Li256ELb1ELb1ELb0ELb0EEENS1_19SingleTileSchedulerILb1ELb0ELb1ELi128EEEEEEEEEvNT_6ParamsE)
        /*0014*/ 	.word	0x00000000


	//----- nvinfo : EIATTR_REGCOUNT
	.align		4
.L_14:
        /*0018*/ 	.byte	0x04, 0x2f
        /*001a*/ 	.short	(.L_16 - .L_15)
	.align		4
.L_15:
        /*001c*/ 	.word	index@(_ZN7cutlass13device_kernelIN5flash19enable_sm80_to_sm89INS1_16FlashAttnFwdSm80INS1_25CollectiveMainloopFwdSm80ILi8ELi1ELb0EN4cute5tupleIJNS5_1CILi128EEENS7_ILi96EEENS7_ILi256EEEEEELi256ENS_10bfloat16_tEfNS_4arch4Sm80ELb1ELb0ELb0ELb1ELb0ELb0ELb1ELb0EEENS1_21CollectiveEpilogueFwdINS6_IJS8_SA_S9_EEENS6_IJNS7_ILi1EEESI_SI_EEESC_SE_Li256ELb1ELb1ELb0ELb0EEENS1_19SingleTileSchedulerILb1ELb0ELb1ELi128EEEEEEEEEvNT_6ParamsE)
        /*0020*/ 	.word	0x00000004


	//----- nvinfo : EIATTR_FRAME_SIZE
	.align		4
.L_16:
        /*0024*/ 	.byte	0x04, 0x11
        /*0026*/ 	.short	(.L_18 - .L_17)
	.align		4
.L_17:
        /*0028*/ 	.word	index@(_ZN7cutlass13device_kernelIN5flash19enable_sm80_to_sm89INS1_16FlashAttnFwdSm80INS1_25CollectiveMainloopFwdSm80ILi8ELi1ELb0EN4cute5tupleIJNS5_1CILi128EEENS7_ILi96EEENS7_ILi256EEEEEELi256ENS_10bfloat16_tEfNS_4arch4Sm80ELb1ELb0ELb0ELb1ELb0ELb0ELb1ELb0EEENS1_21CollectiveEpilogueFwdINS6_IJS8_SA_S9_EEENS6_IJNS7_ILi1EEESI_SI_EEESC_SE_Li256ELb1ELb1ELb0ELb0EEENS1_19SingleTileSchedulerILb1ELb0ELb1ELi128EEEEEEEEEvNT_6ParamsE)
        /*002c*/ 	.word	0x00000000


	//----- nvinfo : EIATTR_REGCOUNT
	.align		4
.L_18:
        /*0030*/ 	.byte	0x04, 0x2f
        /*0032*/ 	.short	(.L_20 - .L_19)
	.align		4
.L_19:
        /*0034*/ 	.word	index@(_ZN7cutlass13device_kernelIN5flash19enable_sm80_to_sm89INS1_16FlashAttnFwdSm80INS1_25CollectiveMainloopFwdSm80ILi8ELi1ELb0EN4cute5tupleIJNS5_1CILi128EEENS7_ILi96EEENS7_ILi256EEEEEELi256ENS_10bfloat16_tEfNS_4arch4Sm80ELb1ELb0ELb0ELb0ELb0ELb0ELb1ELb0EEENS1_21CollectiveEpilogueFwdINS6_IJS8_SA_S9_EEENS6_IJNS7_ILi1EEESI_SI_EEESC_SE_Li256ELb0ELb1ELb0ELb0EEENS1_30DynamicPersistentTileSchedulerILi256ELi256ELb0ELb1ELb0EEEEEEEEEvNT_6ParamsE)
        /*0038*/ 	.word	0x00000004


	//----- nvinfo : EIATTR_FRAME_SIZE
	.align		4
.L_20:
        /*003c*/ 	.byte	0x04, 0x11
        /*003e*/ 	.short	(.L_22 - .L_21)
	.align		4
.L_21:
        /*0040*/ 	.word	index@(_ZN7cutlass13device_kernelIN5flash19enable_sm80_to_sm89INS1_16FlashAttnFwdSm80INS1_25CollectiveMainloopFwdSm80ILi8ELi1ELb0EN4cute5tupleIJNS5_1CILi128EEENS7_ILi96EEENS7_ILi256EEEEEELi256ENS_10bfloat16_tEfNS_4arch4Sm80ELb1ELb0ELb0ELb0ELb0ELb0ELb1ELb0EEENS1_21CollectiveEpilogueFwdINS6_IJS8_SA_S9_EEENS6_IJNS7_ILi1EEESI_SI_EEESC_SE_Li256ELb0ELb1ELb0ELb0EEENS1_30DynamicPersistentTileSchedulerILi256ELi256ELb0ELb1ELb0EEEEEEEEEvNT_6ParamsE)
        /*0044*/ 	.word	0x00000000


	//----- nvinfo : EIATTR_REGCOUNT
	.align		4
.L_22:
        /*0048*/ 	.byte	0x04, 0x2f
        /*004a*/ 	.short	(.L_24 - .L_23)
	.align		4
.L_23:
        /*004c*/ 	.word	index@(_ZN7cutlass13device_kernelIN5flash19enable_sm80_to_sm89INS1_16FlashAttnFwdSm80INS1_25CollectiveMainloopFwdSm80ILi8ELi1ELb0EN4cute5tupleIJNS5_1CILi128EEENS7_ILi48EEENS7_ILi256EEEEEELi256ENS_10bfloat16_tEfNS_4arch4Sm80ELb0ELb1ELb0ELb1ELb0ELb1ELb1ELb0EEENS1_21CollectiveEpilogueFwdINS6_IJS8_SA_S9_EEENS6_IJNS7_ILi1EEESI_SI_EEESC_SE_Li256ELb1ELb1ELb0ELb0EEENS1_19SingleTileSchedulerILb1ELb0ELb1ELi128EEEEEEEEEvNT_6ParamsE)
        /*0050*/ 	.word	0x00000004


	//----- nvinfo : EIATTR_FRAME_SIZE
	.align		4
.L_24:
        /*0054*/ 	.byte	0x04, 0x11
        /*0056*/ 	.short	(.L_26 - .L_25)
	.align		4
.L_25:
        /*0058*/ 	.word	index@(_ZN7cutlass13device_kernelIN5flash19enable_sm80_to_sm89INS1_16FlashAttnFwdSm80INS1_25CollectiveMainloopFwdSm80ILi8ELi1ELb0EN4cute5tupleIJNS5_1CILi128EEENS7_ILi48EEENS7_ILi256EEEEEELi256ENS_10bfloat16_tEfNS_4arch4Sm80ELb0ELb1ELb0ELb1ELb0ELb1ELb1ELb0EEENS1_21CollectiveEpilogueFwdINS6_IJS8_SA_S9_EEENS6_IJNS7_ILi1EEESI_SI_EEESC_SE_Li256ELb1ELb1ELb0ELb0EEENS1_19SingleTileSchedulerILb1ELb0ELb1ELi128EEEEEEEEEvNT_6ParamsE)
        /*005c*/ 	.word	0x00000000


	//----- nvinfo : EIATTR_REGCOUNT
	.align		4
.L_26:
        /*0060*/ 	.byte	0x04, 0x2f
        /*0062*/ 	.short	(.L_28 - .L_27)
	.align		4
.L_27:
        /*0064*/ 	.word	index@(_ZN7cutlass13device_kernelIN5flash19enable_sm80_to_sm89INS1_16FlashAttnFwdSm80INS1_25CollectiveMainloopFwdSm80ILi8ELi1ELb0EN4cute5tupleIJNS5_1CILi128EEENS7_ILi64EEENS7_ILi256EEEEEELi256ENS_10bfloat16_tEfNS_4arch4Sm80ELb0ELb1ELb0ELb1ELb0ELb0ELb1ELb0EEENS1_21CollectiveEpilogueFwdINS6_IJS8_SA_S9_EEENS6_IJNS7_ILi1EEESI_SI_EEESC_SE_Li256ELb1ELb1ELb0ELb0EEENS1_19SingleTileSchedulerILb1ELb0ELb1ELi128EEEEEEEEEvNT_6ParamsE)
        /*0068*/ 	.word	0x00000004


	//----- nvinfo : EIATTR_FRAME_SIZE
	.align		4
.L_28:
        /*006c*/ 	.byte	0x04, 0x11
        /*006e*/ 	.short	(.L_30 - .L_29)
	.align		4
.L_29:
        /*0070*/ 	.word	index@(_ZN7cutlass13device_kernelIN5flash19enable_sm80_to_sm89INS1_16FlashAttnFwdSm80INS1_25CollectiveMainloopFwdSm80ILi8ELi1ELb0EN4cute5tupleIJNS5_1CILi128EEENS7_ILi64EEENS7_ILi256EEEEEELi256ENS_10bfloat16_tEfNS_4arch4Sm80ELb0ELb1ELb0ELb1ELb0ELb0ELb1ELb0EEENS1_21CollectiveEpilogueFwdINS6_IJS8_SA_S9_EEENS6_IJNS7_ILi1EEESI_SI_EEESC_SE_Li256ELb1ELb1ELb0ELb0EEENS1_19SingleTileSchedulerILb1ELb0ELb1ELi128EEEEEEEEEvNT_6ParamsE)
        /*0074*/ 	.word	0x00000000


	//----- nvinfo : EIATTR_REGCOUNT
	.align		4
.L_30:
        /*0078*/ 	.byte	0x04, 0x2f
        /*007a*/ 	.short	(.L_32 - .L_31)
	.align		4
.L_31:
        /*007c*/ 	.word	index@(_ZN7cutlass13device_kernelIN5flash19enable_sm80_to_sm89INS1_16FlashAttnFwdSm80INS1_25CollectiveMainloopFwdSm80ILi8ELi1ELb0EN4cute5tupleIJNS5_1CILi128EEENS7_ILi64EEENS7_ILi256EEEEEELi256ENS_10bfloat16_tEfNS_4arch4Sm80ELb0ELb1ELb0ELb0ELb0ELb0ELb1ELb0EEENS1_21CollectiveEpilogueFwdINS6_IJS8_SA_S9_EEENS6_IJNS7_ILi1EEESI_SI_EEESC_SE_Li256ELb0ELb1ELb0ELb0EEENS1_19SingleTileSchedulerILb0ELb0ELb1ELi128EEEEEEEEEvNT_6ParamsE)
        /*0080*/ 	.word	0x00000004


	//----- nvinfo : EIATTR_FRAME_SIZE
	.align		4
.L_32:
        /*0084*/ 	.byte	0x04, 0x11
        /*0086*/ 	.short	(.L_34 - .L_33)
	.align		4
.L_33:
        /*0088*/ 	.word	index@(_ZN7cutlass13device_kernelIN5flash19enable_sm80_to_sm89INS1_16FlashAttnFwdSm80INS1_25CollectiveMainloopFwdSm80ILi8ELi1ELb0EN4cute5tupleIJNS5_1CILi128EEENS7_ILi64EEENS7_ILi256EEEEEELi256ENS_10bfloat16_tEfNS_4arch4Sm80ELb0ELb1ELb0ELb0ELb0ELb0ELb1ELb0EEENS1_21CollectiveEpilogueFwdINS6_IJS8_SA_S9_EEENS6_IJNS7_ILi1EEESI_SI_EEESC_SE_Li256ELb0ELb1ELb0ELb0EEENS1_19SingleTileSchedulerILb0ELb0ELb1ELi128EEEEEEEEEvNT_6ParamsE)
        /*008c*/ 	.word	0x00000000


	//----- nvinfo : EIATTR_REGCOUNT
	.align		4
.L_34:
        /*0090*/ 	.byte	0x04, 0x2f
        /*0092*/ 	.short	(.L_36 - .L_35)
	.align		4
.L_35:
        /*0094*/ 	.word	index@(_ZN7cutlass13device_kernelIN5flash19enable_sm80_to_sm89INS1_16FlashAttnFwdSm80INS1_25CollectiveMainloopFwdSm80ILi8ELi1ELb0EN4cute5tupleIJNS5_1CILi128EEENS7_ILi48EEENS7_ILi256EEEEEELi256ENS_10bfloat16_tEfNS_4arch4Sm80ELb0ELb0ELb0ELb1ELb0ELb1ELb1ELb0EEENS1_21CollectiveEpilogueFwdINS6_IJS8_SA_S9_EEENS6_IJNS7_ILi1EEESI_SI_EEESC_SE_Li256ELb1ELb1ELb0ELb0EEENS1_19SingleTileSchedulerILb1ELb0ELb1ELi128EEEEEEEEEvNT_6ParamsE)
        /*0098*/ 	.word	0x00000004


	//----- nvinfo : EIATTR_FRAME_SIZE
	.align		4
.L_36:
        /*009c*/ 	.byte	0x04, 0x11
        /*009e*/ 	.short	(.L_38 - .L_37)
	.align		4
.L_37:
        /*00a0*/ 	.word	index@(_ZN7cutlass13device_kernelIN5flash19enable_sm80_to_sm89INS1_16FlashAttnFwdSm80INS1_25CollectiveMainloopFwdSm80ILi8ELi1ELb0EN4cute5tupleIJNS5_1CILi128EEENS7_ILi48EEENS7_ILi256EEEEEELi256ENS_10bfloat16_tEfNS_4arch4Sm80ELb0ELb0ELb0ELb1ELb0ELb1ELb1ELb0EEENS1_21CollectiveEpilogueFwdINS6_IJS8_SA_S9_EEENS6_IJNS7_ILi1EEESI_SI_EEESC_SE_Li256ELb1ELb1ELb0ELb0EEENS1_19SingleTileSchedulerILb1ELb0ELb1ELi128EEEEEEEEEvNT_6ParamsE)
        /*00a4*/ 	.word	0x00000000


	//----- nvinfo : EIATTR_REGCOUNT
	.align		4
.L_38:
        /*00a8*/ 	.byte	0x04, 0x2f
        /*00aa*/ 	.short	(.L_40 - .L_39)
	.align		4
.L_39:
        /*00ac*/ 	.word	index@(_ZN7cutlass13device_kernelIN5flash19enable_sm80_to_sm89INS1_16FlashAttnFwdSm80INS1_25CollectiveMainloopFwdSm80ILi8ELi1ELb0EN4cute5tupleIJNS5_1CILi128EEENS7_ILi96EEENS7_ILi256EEEEEELi256ENS_10bfloat16_tEfNS_4arch4Sm80ELb0ELb0ELb0ELb1ELb0ELb0ELb1ELb0EEENS1_21CollectiveEpilogueFwdINS6_IJS8_SA_S9_EEENS6_IJNS7_ILi1EEESI_SI_EEESC_SE_Li256ELb1ELb1ELb0ELb0EEENS1_19SingleTileSchedulerILb1ELb0ELb1ELi128EEEEEEEEEvNT_6ParamsE)
        /*00b0*/ 	.word	0x00000004


	//----- nvinfo : EIATTR_FRAME_SIZE
	.align		4
.L_40:
        /*00b4*/ 	.byte	0x04, 0x11
        /*00b6*/ 	.short	(.L_42 - .L_41)
	.align		4
.L_41:
        /*00b8*/ 	.word	index@(_ZN7cutlass13device_kernelIN5flash19enable_sm80_to_sm89INS1_16FlashAttnFwdSm80INS1_25CollectiveMainloopFwdSm80ILi8ELi1ELb0EN4cute5tupleIJNS5_1CILi128EEENS7_ILi96EEENS7_ILi256EEEEEELi256ENS_10bfloat16_tEfNS_4arch4Sm80ELb0ELb0ELb0ELb1ELb0ELb0ELb1ELb0EEENS1_21CollectiveEpilogueFwdINS6_IJS8_SA_S9_EEENS6_IJNS7_ILi1EEESI_SI_EEESC_SE_Li256ELb1ELb1ELb0ELb0EEENS1_19SingleTileSchedulerILb1ELb0ELb1ELi128EEEEEEEEEvNT_6ParamsE)
        /*00bc*/ 	.word	0x00000000


	//----- nvinfo : EIATTR_REGCOUNT
	.align		4
.L_42:
        /*00c0*/ 	.byte	0x04, 0x2f
        /*00c2*/ 	.short	(.L_44 - .L_43)
	.align		4
.L_43:
        /*00c4*/ 	.word	index@(_ZN7cutlass13device_kernelIN5flash19enable_sm80_to_sm89INS1_16FlashAttnFwdSm80INS1_25CollectiveMainloopFwdSm80ILi8ELi1ELb0EN4cute5tupleIJNS5_1CILi128EEENS7_ILi96EEENS7_ILi256EEEEEELi256ENS_10bfloat16_tEfNS_4arch4Sm80ELb0ELb0ELb0ELb0ELb0ELb0ELb1ELb0EEENS1_21CollectiveEpilogueFwdINS6_IJS8_SA_S9_EEENS6_IJNS7_ILi1EEESI_SI_EEESC_SE_Li256ELb0ELb1ELb0ELb0EEENS1_19SingleTileSchedulerILb0ELb0ELb1ELi128EEEEEEEEEvNT_6ParamsE)
        /*00c8*/ 	.word	0x00000004


	//----- nvinfo : EIATTR_FRAME_SIZE
	.align		4
.L_44:
        /*00cc*/ 	.byte	0x04, 0x11
        /*00ce*/ 	.short	(.L_46 - .L_45)
	.align		4
.L_45:
        /*00d0*/ 	.word	index@(_ZN7cutlass13device_kernelIN5flash19enable_sm80_to_sm89INS1_16FlashAttnFwdSm80INS1_25CollectiveMainloopFwdSm80ILi8ELi1ELb0EN4cute5tupleIJNS5_1CILi128EEENS7_ILi96EEENS7_ILi256EEEEEELi256ENS_10bfloat16_tEfNS_4arch4Sm80ELb0ELb0ELb0ELb0ELb0ELb0ELb1ELb0EEENS1_21CollectiveEpilogueFwdINS6_IJS8_SA_S9_EEENS6_IJNS7_ILi1EEESI_SI_EEESC_SE_Li256ELb0ELb1ELb0ELb0EEENS1_19SingleTileSchedulerILb0ELb0ELb1ELi128EEEEEEEEEvNT_6ParamsE)
        /*00d4*/ 	.word	0x00000000


	//----- nvinfo : EIATTR_REGCOUNT
	.align		4
.L_46:
        /*00d8*/ 	.byte	0x04, 0x2f
        /*00da*/ 	.short	(.L_48 - .L_47)
	.align		4
.L_47:
        /*00dc*/ 	.word	index@(_ZN7cutlass13device_kernelIN5flash19enable_sm80_to_sm89INS1_16FlashAttnFwdSm80INS1_25CollectiveMainloopFwdSm80ILi8ELi1ELb0EN4cute5tupleIJNS5_1CILi128EEENS7_ILi32EEENS7_ILi256EEEEEELi256ENS_10bfloat16_tEfNS_4arch4Sm80ELb1ELb0ELb0ELb1ELb0ELb1ELb1ELb0EEENS1_21CollectiveEpilogueFwdINS6_IJS8_SA_S9_EEENS6_IJNS7_ILi1EEESI_SI_EEESC_SE_Li256ELb1ELb1ELb0ELb0EEENS1_19SingleTileSchedulerILb1ELb0ELb1ELi128EEEEEEEEEvNT_6ParamsE)
        /*00e0*/ 	.word	0x00000004


	//----- nvinfo : EIATTR_FRAME_SIZE
	.align		4
.L_48:
        /*00e4*/ 	.byte	0x04, 0x11
        /*00e6*/ 	.short	(.L_50 - .L_49)
	.align		4
.L_49:
        /*00e8*/ 	.word	index@(_ZN7cutlass13device_kernelIN5flash19enable_sm80_to_sm89INS1_16FlashAttnFwdSm80INS1_25CollectiveMainloopFwdSm80ILi8ELi1ELb0EN4cute5tupleIJNS5_1CILi128EEENS7_ILi32EEENS7_ILi256EEEEEELi256ENS_10bfloat16_tEfNS_4arch4Sm80ELb1ELb0ELb0ELb1ELb0ELb1ELb1ELb0EEENS1_21CollectiveEpilogueFwdINS6_IJS8_SA_S9_EEENS6_IJNS7_ILi1EEESI_SI_EEESC_SE_Li256ELb1ELb1ELb0ELb0EEENS1_19SingleTileSchedulerILb1ELb0ELb1ELi128EEEEEEEEEvNT_6ParamsE)
        /*00ec*/ 	.word	0x00000000


	//----- nvinfo : EIATTR_REGCOUNT
	.align		4
.L_50:
        /*00f0*/ 	.byte	0x04, 0x2f
        /*00f2*/ 	.short	(.L_52 - .L_51)
	.align		4
.L_51:
        /*00f4*/ 	.word	index@(_ZN7cutlass13device_kernelIN5flash19enable_sm80_to_sm89INS1_16FlashAttnFwdSm80INS1_25CollectiveMainloopFwdSm80ILi8ELi1ELb1EN4cute5tupleIJNS5_1CILi128EEENS7_ILi64EEENS7_ILi256EEEEEELi256ENS_10bfloat16_tEfNS_4arch4Sm80ELb1ELb0ELb0ELb1ELb0ELb0ELb1ELb0EEENS1_21CollectiveEpilogueFwdINS6_IJS8_SA_S9_EEENS6_IJNS7_ILi1EEESI_SI_EEESC_SE_Li256ELb1ELb1ELb0ELb0EEENS1_19SingleTileSchedulerILb1ELb0ELb1ELi128EEEEEEEEEvNT_6ParamsE)
        /*00f8*/ 	.word	0x00000004


	//----- nvinfo : EIATTR_FRAME_SIZE
	.align		4
.L_52:
        /*00fc*/ 	.byte	0x04, 0x11
        /*00fe*/ 	.short	(.L_54 - .L_53)
	.align		4
.L_53:
        /*0100*/ 	.word	index@(_ZN7cutlass13device_kernelIN5flash19enable_sm80_to_sm89INS1_16FlashAttnFwdSm80INS1_25CollectiveMainloopFwdSm80ILi8ELi1ELb1EN4cute5tupleIJNS5_1CILi128EEENS7_ILi64EEENS7_ILi256EEEEEELi256ENS_10bfloat16_tEfNS_4arch4Sm80ELb1ELb0ELb0ELb1ELb0ELb0ELb1ELb0EEENS1_21CollectiveEpilogueFwdINS6_IJS8_SA_S9_EEENS6_IJNS7_ILi1EEESI_SI_EEESC_SE_Li256ELb1ELb1ELb0ELb0EEENS1_19SingleTileSchedulerILb1ELb0ELb1ELi128EEEEEEEEEvNT_6ParamsE)
        /*0104*/ 	.word	0x00000000


	//----- nvinfo : EIATTR_REGCOUNT
	.align		4
.L_54:
        /*0108*/ 	.byte	0x04, 0x2f
        /*010a*/ 	.short	(.L_56 - .L_55)
	.align		4
.L_55:
        /*010c*/ 	.word	index@(_ZN7cutlass13device_kernelIN5flash19enable_sm80_to_sm89INS1_16FlashAttnFwdSm80INS1_25CollectiveMainloopFwdSm80ILi8ELi1ELb1EN4cute5tupleIJNS5_1CILi128EEENS7_ILi64EEENS7_ILi256EEEEEELi256ENS_10bfloat16_tEfNS_4arch4Sm80ELb1ELb0ELb0ELb0ELb0ELb0ELb1ELb0EEENS1_21CollectiveEpilogueFwdINS6_IJS8_SA_S9_EEENS6_IJNS7_ILi1EEESI_SI_EEESC_SE_Li256ELb0ELb1ELb0ELb0EEENS1_30DynamicPersistentTileSchedulerILi256ELi256ELb0ELb1ELb0EEEEEEEEEvNT_6ParamsE)
        /*0110*/ 	.word	0x00000004


	//----- nvinfo : EIATTR_FRAME_SIZE
	.align		4
.L_56:
        /*0114*/ 	.byte	0x04, 0x11
        /*0116*/ 	.short	(.L_58 - .L_57)
	.align		4
.L_57:
        /*0118*/ 	.word	index@(_ZN7cutlass13device_kernelIN5flash19enable_sm80_to_sm89INS1_16FlashAttnFwdSm80INS1_25CollectiveMainloopFwdSm80ILi8ELi1ELb1EN4cute5tupleIJNS5_1CILi128EEENS7_ILi64EEENS7_ILi256EEEEEELi256ENS_10bfloat16_tEfNS_4arch4Sm80ELb1ELb0ELb0ELb0ELb0ELb0ELb1ELb0EEENS1_21CollectiveEpilogueFwdINS6_IJS8_SA_S9_EEENS6_IJNS7_ILi1EEESI_SI_EEESC_SE_Li256ELb0ELb1ELb0ELb0EEENS1_30DynamicPersistentTileSchedulerILi256ELi256ELb0ELb1ELb0EEEEEEEEEvNT_6ParamsE)
        /*011c*/ 	.word	0x00000000


	//----- nvinfo : EIATTR_REGCOUNT
	.align		4
.L_58:
        /*0120*/ 	.byte	0x04, 0x2f
        /*0122*/ 	.short	(.L_60 - .L_59)
	.align		4
.L_59:
        /*0124*/ 	.word	index@(_ZN7cutlass13device_kernelIN5flash19enable_sm80_to_sm89INS1_16FlashAttnFwdSm80INS1_25CollectiveMainloopFwdSm80ILi8ELi1ELb0EN4cute5tupleIJNS5_1CILi128EEENS7_ILi32EEENS7_ILi256EEEEEELi256ENS_10bfloat16_tEfNS_4arch4Sm80ELb0ELb1ELb0ELb1ELb0ELb1ELb1ELb0EEENS1_21CollectiveEpilogueFwdINS6_IJS8_SA_S9_EEENS6_IJNS7_ILi1EEESI_SI_EEESC_SE_Li256ELb1ELb1ELb0ELb0EEENS1_19SingleTileSchedulerILb1ELb0ELb1ELi128EEEEEEEEEvNT_6ParamsE)
        /*0128*/ 	.word	0x00000004


	//----- nvinfo : EIATTR_FRAME_SIZE
	.align		4
.L_60:
        /*012c*/ 	.byte	0x04, 0x11
        /*012e*/ 	.short	(.L_62 - .L_61)
	.align		4
.L_61:
        /*0130*/ 	.word	index@(_ZN7cutlass13device_kernelIN5flash19enable_sm80_to_sm89INS1_16FlashAttnFwdSm80INS1_25CollectiveMainloopFwdSm80ILi8ELi1ELb0EN4cute5tupleIJNS5_1CILi128EEENS7_ILi32EEENS7_ILi256EEEEEELi256ENS_10bfloat16_tEfNS_4arch4Sm80ELb0ELb1ELb0ELb1ELb0ELb1ELb1ELb0EEENS1_21CollectiveEpilogueFwdINS6_IJS8_SA_S9_EEENS6_IJNS7_ILi1EEESI_SI_EEESC_SE_Li256ELb1ELb1ELb0ELb0EEENS1_19SingleTileSchedulerILb1ELb0ELb1ELi128EEEEEEEEEvNT_6ParamsE)
        /*0134*/ 	.word	0x00000000


	//----- nvinfo : EIATTR_REGCOUNT
	.align		4
.L_62:
        /*0138*/ 	.byte	0x04, 0x2f
        /*013a*/ 	.short	(.L_64 - .L_63)
	.align		4
.L_63:
        /*013c*/ 	.word	index@(_ZN7cutlass13device_kernelIN5flash19enable_sm80_to_sm89INS1_16FlashAttnFwdSm80INS1_25CollectiveMainloopFwdSm80ILi8ELi1ELb1EN4cute5tupleIJNS5_1CILi128EEENS7_ILi48EEENS7_ILi256EEEEEELi256ENS_10bfloat16_tEfNS_4arch4Sm80ELb0ELb1ELb0ELb1ELb0ELb0ELb1ELb0EEENS1_21CollectiveEpilogueFwdINS6_IJS8_SA_S9_EEENS6_IJNS7_ILi1EEESI_SI_EEESC_SE_Li256ELb1ELb1ELb0ELb0EEENS1_19SingleTileSchedulerILb1ELb0ELb1ELi128EEEEEEEEEvNT_6ParamsE)
        /*0140*/ 	.word	0x00000004


	//----- nvinfo : EIATTR_FRAME_SIZE
	.align		4
.L_64:
        /*0144*/ 	.byte	0x04, 0x11
        /*0146*/ 	.short	(.L_66 - .L_65)
	.align		4
.L_65:
        /*0148*/ 	.word	index@(_ZN7cutlass13device_kernelIN5flash19enable_sm80_to_sm89INS1_16FlashAttnFwdSm80INS1_25CollectiveMainloopFwdSm80ILi8ELi1ELb1EN4cute5tupleIJNS5_1CILi128EEENS7_ILi48EEENS7_ILi256EEEEEELi256ENS_10bfloat16_tEfNS_4arch4Sm80ELb0ELb1ELb0ELb1ELb0ELb0ELb1ELb0EEENS1_21CollectiveEpilogueFwdINS6_IJS8_SA_S9_EEENS6_IJNS7_ILi1EEESI_SI_EEESC_SE_Li256ELb1ELb1ELb0ELb0EEENS1_19SingleTileSchedulerILb1ELb0ELb1ELi128EEEEEEEEEvNT_6ParamsE)
        /*014c*/ 	.word	0x00000000


	//----- nvinfo : EIATTR_REGCOUNT
	.align		4
.L_66:
        /*0150*/ 	.byte	0x04, 0x2f
        /*0152*/ 	.short	(.L_68 - .L_67)
	.align		4
.L_67:
        /*0154*/ 	.word	index@(_ZN7cutlass13device_kernelIN5flash19enable_sm80_to_sm89INS1_16FlashAttnFwdSm80INS1_25CollectiveMainloopFwdSm80ILi8ELi1ELb1EN4cute5tupleIJNS5_1CILi128EEENS7_ILi48EEENS7_ILi256EEEEEELi256ENS_10bfloat16_tEfNS_4arch4Sm80ELb0ELb1ELb0ELb0ELb0ELb0ELb1ELb0EEENS1_21CollectiveEpilogueFwdINS6_IJS8_SA_S9_EEENS6_IJNS7_ILi1EEESI_SI_EEESC_SE_Li256ELb0ELb1ELb0ELb0EEENS1_19SingleTileSchedulerILb0ELb0ELb1ELi128EEEEEEEEEvNT_6ParamsE)
        /*0158*/ 	.word	0x00000004


	//----- nvinfo : EIATTR_FRAME_SIZE
	.align		4
.L_68:
        /*015c*/ 	.byte	0x04, 0x11
        /*015e*/ 	.short	(.L_70 - .L_69)
	.align		4
.L_69:
        /*0160*/ 	.word	index@(_ZN7cutlass13device_kernelIN5flash19enable_sm80_to_sm89INS1_16FlashAttnFwdSm80INS1_25CollectiveMainloopFwdSm80ILi8ELi1ELb1EN4cute5tupleIJNS5_1CILi128EEENS7_ILi48EEENS7_ILi256EEEEEELi256ENS_10bfloat16_tEfNS_4arch4Sm80ELb0ELb1ELb0ELb0ELb0ELb0ELb1ELb0EEENS1_21CollectiveEpilogueFwdINS6_IJS8_SA_S9_EEENS6_IJNS7_ILi1EEESI_SI_EEESC_SE_Li256ELb0ELb1ELb0ELb0EEENS1_19SingleTileSchedulerILb0ELb0ELb1ELi128EEEEEEEEEvNT_6ParamsE)
        /*0164*/ 	.word	0x00000000


	//----- nvinfo : EIATTR_REGCOUNT
	.align		4
.L_70:
        /*0168*/ 	.byte	0x04, 0x2f
        /*016a*/ 	.short	(.L_72 - .L_71)
	.align		4
.L_71:
        /*016c*/ 	.word	index@(_ZN7cutlass13device_kernelIN5flash19enable_sm80_to_sm89INS1_16FlashAttnFwdSm80INS1_25CollectiveMainloopFwdSm80ILi8ELi1ELb0EN4cute5tupleIJNS5_1CILi128EEENS7_ILi32EEENS7_ILi256EEEEEELi256ENS_10bfloat16_tEfNS_4arch4Sm80ELb0ELb0ELb0ELb1ELb0ELb1ELb1ELb0EEENS1_21CollectiveEpilogueFwdINS6_IJS8_SA_S9_EEENS6_IJNS7_ILi1EEESI_SI_EEESC_SE_Li256ELb1ELb1ELb0ELb0EEENS1_19SingleTileSchedulerILb1ELb0ELb1ELi128EEEEEEEEEvNT_6ParamsE)
        /*0170*/ 	.word	0x00000004


	//----- nvinfo : EIATTR_FRAME_SIZE
	.align		4
.L_72:
        /*0174*/ 	.byte	0x04, 0x11
        /*0176*/ 	.short	(.L_74 - .L_73)
	.align		4
.L_73:
        /*0178*/ 	.word	index@(_ZN7cutlass13device_kernelIN5flash19enable_sm80_to_sm89INS1_16FlashAttnFwdSm80INS1_25CollectiveMainloopFwdSm80ILi8ELi1ELb0EN4cute5tupleIJNS5_1CILi128EEENS7_ILi32EEENS7_ILi256EEEEEELi256ENS_10bfloat16_tEfNS_4arch4Sm80ELb0ELb0ELb0ELb1ELb0ELb1ELb1ELb0EEENS1_21CollectiveEpilogueFwdINS6_IJS8_SA_S9_EEENS6_IJNS7_ILi1EEESI_SI_EEESC_SE_Li256ELb1ELb1ELb0ELb0EEENS1_19SingleTileSchedulerILb1ELb0ELb1ELi128EEEEEEEEEvNT_6ParamsE)
        /*017c*/ 	.word	0x00000000


	//----- nvinfo : EIATTR_REGCOUNT
	.align		4
.L_74:
        /*0180*/ 	.byte	0x04, 0x2f
        /*0182*/ 	.short	(.L_76 - .L_75)
	.align		4
.L_75:
        /*0184*/ 	.word	index@(_ZN7cutlass13device_kernelIN5flash19enable_sm80_to_sm89INS1_16FlashAttnFwdSm80INS1_25CollectiveMainloopFwdSm80ILi8ELi1ELb1EN4cute5tupleIJNS5_1CILi128EEENS7_ILi64EEENS7_ILi256EEEEEELi256ENS_10bfloat16_tEfNS_4arch4Sm80ELb0ELb0ELb0ELb1ELb0ELb0ELb1ELb0EEENS1_21CollectiveEpilogueFwdINS6_IJS8_SA_S9_EEENS6_IJNS7_ILi1EEESI_SI_EEESC_SE_Li256ELb1ELb1ELb0ELb0EEENS1_19SingleTileSchedulerILb1ELb0ELb1ELi128EEEEEEEEEvNT_6ParamsE)
        /*0188*/ 	.word	0x00000004


	//----- nvinfo : EIATTR_FRAME_SIZE
	.align		4
.L_76:
        /*018c*/ 	.byte	0x04, 0x11
        /*018e*/ 	.short	(.L_78 - .L_77)
	.align		4
.L_77:
        /*0190*/ 	.word	index@(_ZN7cutlass13device_kernelIN5flash19enable_sm80_to_sm89INS1_16FlashAttnFwdSm80INS1_25CollectiveMainloopFwdSm80ILi8ELi1ELb1EN4cute5tupleIJNS5_1CILi128EEENS7_ILi64EEENS7_ILi256EEEEEELi256ENS_10bfloat16_tEfNS_4arch4Sm80ELb0ELb0ELb0ELb1ELb0ELb0ELb1ELb0EEENS1_21CollectiveEpilogueFwdINS6_IJS8_SA_S9_EEENS6_IJNS7_ILi1EEESI_SI_EEESC_SE_Li256ELb1ELb1ELb0ELb0EEENS1_19SingleTileSchedulerILb1ELb0ELb1ELi128EEEEEEEEEvNT_6ParamsE)
        /*0194*/ 	.word	0x00000000


	//----- nvinfo : EIATTR_REGCOUNT
	.align		4
.L_78:
        /*0198*/ 	.byte	0x04, 0x2f
        /*019a*/ 	.short	(.L_80 - .L_79)
	.align		4
.L_79:
        /*019c*/ 	.word	index@(_ZN7cutlass13device_kernelIN5flash19enable_sm80_to_sm89INS1_16FlashAttnFwdSm80INS1_25CollectiveMainloopFwdSm80ILi8ELi1ELb1EN4cute5tupleIJNS5_1CILi128EEENS7_ILi64EEENS7_ILi256EEEEEELi256ENS_10bfloat16_tEfNS_4arch4Sm80ELb0ELb0ELb0ELb0ELb0ELb0ELb1ELb0EEENS1_21CollectiveEpilogueFwdINS6_IJS8_SA_S9_EEENS6_IJNS7_ILi1EEESI_SI_EEESC_SE_Li256ELb0ELb1ELb0ELb0EEENS1_19SingleTileSchedulerILb0ELb0ELb1ELi128EEEEEEEEEvNT_6ParamsE)
        /*01a0*/ 	.word	0x00000004


	//----- nvinfo : EIATTR_FRAME_SIZE
	.align		4
.L_80:
        /*01a4*/ 	.byte	0x04, 0x11
        /*01a6*/ 	.short	(.L_82 - .L_81)
	.align		4
.L_81:
        /*01a8*/ 	.word	index@(_ZN7cutlass13device_kernelIN5flash19enable_sm80_to_sm89INS1_16FlashAttnFwdSm80INS1_25CollectiveMainloopFwdSm80ILi8ELi1ELb1EN4cute5tupleIJNS5_1CILi128EEENS7_ILi64EEENS7_ILi256EEEEEELi256ENS_10bfloat16_tEfNS_4arch4Sm80ELb0ELb0ELb0ELb0ELb0ELb0ELb1ELb0EEENS1_21CollectiveEpilogueFwdINS6_IJS8_SA_S9_EEENS6_IJNS7_ILi1EEESI_SI_EEESC_SE_Li256ELb0ELb1ELb0ELb0EEENS1_19SingleTileSchedulerILb0ELb0ELb1ELi128EEEEEEEEEvNT_6ParamsE)
        /*01ac*/ 	.word	0x00000000


	//----- nvinfo : EIATTR_MIN_STACK_SIZE
	.align		4
.L_82:
        /*01b0*/ 	.byte	0x04, 0x12
        /*01b2*/ 	.short	(.L_84 - .L_83)
	.align		4
.L_83:
        /*01b4*/ 	.word	index@(_ZN7cutlass13device_kernelIN5flash19enable_sm80_to_sm89INS1_16FlashAttnFwdSm80INS1_25CollectiveMainloopFwdSm80ILi8ELi1ELb1EN4cute5tupleIJNS5_1CILi128EEENS7_ILi64EEENS7_ILi256EEEEEELi256ENS_10bfloat16_tEfNS_4arch4Sm80ELb0ELb0ELb0ELb0ELb0ELb0ELb1ELb0EEENS1_21CollectiveEpilogueFwdINS6_IJS8_SA_S9_EEENS6_IJNS7_ILi1EEESI_SI_EEESC_SE_Li256ELb0ELb1ELb0ELb0EEENS1_19SingleTileSchedulerILb0ELb0ELb1ELi128EEEEEEEEEvNT_6ParamsE)
        /*01b8*/ 	.word	0x00000000


	//----- nvinfo : EIATTR_MIN_STACK_SIZE
	.align		4
.L_84:
        /*01bc*/ 	.byte	0x04, 0x12
        /*01be*/ 	.short	(.L_86 - .L_85)
	.align		4
.L_85:
        /*01c0*/ 	.word	index@(_ZN7cutlass13device_kernelIN5flash19enable_sm80_to_sm89INS1_16FlashAttnFwdSm80INS1_25CollectiveMainloopFwdSm80ILi8ELi1ELb1EN4cute5tupleIJNS5_1CILi128EEENS7_ILi64EEENS7_ILi256EEEEEELi256ENS_10bfloat16_tEfNS_4arch4Sm80ELb0ELb0ELb0ELb1ELb0ELb0ELb1ELb0EEENS1_21CollectiveEpilogueFwdINS6_IJS8_SA_S9_EEENS6_IJNS7_ILi1EEESI_SI_EEESC_SE_Li256ELb1ELb1ELb0ELb0EEENS1_19SingleTileSchedulerILb1ELb0ELb1ELi128EEEEEEEEEvNT_6ParamsE)
        /*01c4*/ 	.word	0x00000000


	//----- nvinfo : EIATTR_MIN_STACK_SIZE
	.align		4
.L_86:
        /*01c8*/ 	.byte	0x04, 0x12
        /*01ca*/ 	.short	(.L_88 - .L_87)
	.align		4
.L_87:
        /*01cc*/ 	.word	index@(_ZN7cutlass13device_kernelIN5flash19enable_sm80_to_sm89INS1_16FlashAttnFwdSm80INS1_25CollectiveMainloopFwdSm80ILi8ELi1ELb0EN4cute5tupleIJNS5_1CILi128EEENS7_ILi32EEENS7_ILi256EEEEEELi256ENS_10bfloat16_tEfNS_4arch4Sm80ELb0ELb0ELb0ELb1ELb0ELb1ELb1ELb0EEENS1_21CollectiveEpilogueFwdINS6_IJS8_SA_S9_EEENS6_IJNS7_ILi1EEESI_SI_EEESC_SE_Li256ELb1ELb1ELb0ELb0EEENS1_19SingleTileSchedulerILb1ELb0ELb1ELi128EEEEEEEEEvNT_6ParamsE)
        /*01d0*/ 	.word	0x00000000


	//----- nvinfo : EIATTR_MIN_STACK_SIZE
	.align		4
.L_88:
        /*01d4*/ 	.byte	0x04, 0x12
        /*01d6*/ 	.short	(.L_90 - .L_89)
	.align		4
.L_89:
        /*01d8*/ 	.word	index@(_ZN7cutlass13device_kernelIN5flash19enable_sm80_to_sm89INS1_16FlashAttnFwdSm80INS1_25CollectiveMainloopFwdSm80ILi8ELi1ELb1EN4cute5tupleIJNS5_1CILi128EEENS7_ILi48EEENS7_ILi256EEEEEELi256ENS_10bfloat16_tEfNS_4arch4Sm80ELb0ELb1ELb0ELb0ELb0ELb0ELb1ELb0EEENS1_21CollectiveEpilogueFwdINS6_IJS8_SA_S9_EEENS6_IJNS7_ILi1EEESI_SI_EEESC_SE_Li256ELb0ELb1ELb0ELb0EEENS1_19SingleTileSchedulerILb0ELb0ELb1ELi128EEEEEEEEEvNT_6ParamsE)
        /*01dc*/ 	.word	0x00000000


	//----- nvinfo : EIATTR_MIN_STACK_SIZE
	.align		4
.L_90:
        /*01e0*/ 	.byte	0x04, 0x12
        /*01e2*/ 	.short	(.L_92 - .L_91)
	.align		4
.L_91:
        /*01e4*/ 	.word	index@(_ZN7cutlass13device_kernelIN5flash19enable_sm80_to_sm89INS1_16FlashAttnFwdSm80INS1_25CollectiveMainloopFwdSm80ILi8ELi1ELb1EN4cute5tupleIJNS5_1CILi128EEENS7_ILi48EEENS7_ILi256EEEEEELi256ENS_10bfloat16_tEfNS_4arch4Sm80ELb0ELb1ELb0ELb1ELb0ELb0ELb1ELb0EEENS1_21CollectiveEpilogueFwdINS6_IJS8_SA_S9_EEENS6_IJNS7_ILi1EEESI_SI_EEESC_SE_Li256ELb1ELb1ELb0ELb0EEENS1_19SingleTileSchedulerILb1ELb0ELb1ELi128EEEEEEEEEvNT_6ParamsE)
        /*01e8*/ 	.word	0x00000000


	//----- nvinfo : EIATTR_MIN_STACK_SIZE
	.align		4
.L_92:
        /*01ec*/ 	.byte	0x04, 0x12
        /*01ee*/ 	.short	(.L_94 - .L_93)
	.align		4
.L_93:
        /*01f0*/ 	.word	index@(_ZN7cutlass13device_kernelIN5flash19enable_sm80_to_sm89INS1_16FlashAttnFwdSm80INS1_25CollectiveMainloopFwdSm80ILi8ELi1ELb0EN4cute5tupleIJNS5_1CILi128EEENS7_ILi32EEENS7_ILi256EEEEEELi256ENS_10bfloat16_tEfNS_4arch4Sm80ELb0ELb1ELb0ELb1ELb0ELb1ELb1ELb0EEENS1_21CollectiveEpilogueFwdINS6_IJS8_SA_S9_EEENS6_IJNS7_ILi1EEESI_SI_EEESC_SE_Li256ELb1ELb1ELb0ELb0EEENS1_19SingleTileSchedulerILb1ELb0ELb1ELi128EEEEEEEEEvNT_6ParamsE)
        /*01f4*/ 	.word	0x00000000


	//----- nvinfo : EIATTR_MIN_STACK_SIZE
	.align		4
.L_94:
        /*01f8*/ 	.byte	0x04, 0x12
        /*01fa*/ 	.short	(.L_96 - .L_95)
	.align		4
.L_95:
        /*01fc*/ 	.word	index@(_ZN7cutlass13device_kernelIN5flash19enable_sm80_to_sm89INS1_16FlashAttnFwdSm80INS1_25CollectiveMainloopFwdSm80ILi8ELi1ELb1EN4cute5tupleIJNS5_1CILi128EEENS7_ILi64EEENS7_ILi256EEEEEELi256ENS_10bfloat16_tEfNS_4arch4Sm80ELb1ELb0ELb0ELb0ELb0ELb0ELb1ELb0EEENS1_21CollectiveEpilogueFwdINS6_IJS8_SA_S9_EEENS6_IJNS7_ILi1EEESI_SI_EEESC_SE_Li256ELb0ELb1ELb0ELb0EEENS1_30DynamicPersistentTileSchedulerILi256ELi256ELb0ELb1ELb0EEEEEEEEEvNT_6ParamsE)
        /*0200*/ 	.word	0x00000000


	//----- nvinfo : EIATTR_MIN_STACK_SIZE
	.align		4
.L_96:
        /*0204*/ 	.byte	0x04, 0x12
        /*0206*/ 	.short	(.L_98 - .L_97)
	.align		4
.L_97:
        /*0208*/ 	.word	index@(_ZN7cutlass13device_kernelIN5flash19enable_sm80_to_sm89INS1_16FlashAttnFwdSm80INS1_25CollectiveMainloopFwdSm80ILi8ELi1ELb1EN4cute5tupleIJNS5_1CILi128EEENS7_ILi64EEENS7_ILi256EEEEEELi256ENS_10bfloat16_tEfNS_4arch4Sm80ELb1ELb0ELb0ELb1ELb0ELb0ELb1ELb0EEENS1_21CollectiveEpilogueFwdINS6_IJS8_SA_S9_EEENS6_IJNS7_ILi1EEESI_SI_EEESC_SE_Li256ELb1ELb1ELb0ELb0EEENS1_19SingleTileSchedulerILb1ELb0ELb1ELi128EEEEEEEEEvNT_6ParamsE)
        /*020c*/ 	.word	0x00000000


	//----- nvinfo : EIATTR_MIN_STACK_SIZE
	.align		4
.L_98:
        /*0210*/ 	.byte	0x04, 0x12
        /*0212*/ 	.short	(.L_100 - .L_99)
	.align		4
.L_99:
        /*0214*/ 	.word	index@(_ZN7cutlass13device_kernelIN5flash19enable_sm80_to_sm89INS1_16FlashAttnFwdSm80INS1_25CollectiveMainloopFwdSm80ILi8ELi1ELb0EN4cute5tupleIJNS5_1CILi128EEENS7_ILi32EEENS7_ILi256EEEEEELi256ENS_10bfloat16_tEfNS_4arch4Sm80ELb1ELb0ELb0ELb1ELb0ELb1ELb1ELb0EEENS1_21CollectiveEpilogueFwdINS6_IJS8_SA_S9_EEENS6_IJNS7_ILi1EEESI_SI_EEESC_SE_Li256ELb1ELb1ELb0ELb0EEENS1_19SingleTileSchedulerILb1ELb0ELb1ELi128EEEEEEEEEvNT_6ParamsE)
        /*0218*/ 	.word	0x00000000


	//----- nvinfo : EIATTR_MIN_STACK_SIZE
	.align		4
.L_100:
        /*021c*/ 	.byte	0x04, 0x12
        /*021e*/ 	.short	(.L_102 - .L_101)
	.align		4
.L_101:
        /*0220*/ 	.word	index@(_ZN7cutlass13device_kernelIN5flash19enable_sm80_to_sm89INS1_16FlashAttnFwdSm80INS1_25CollectiveMainloopFwdSm80ILi8ELi1ELb0EN4cute5tupleIJNS5_1CILi128EEENS7_ILi96EEENS7_ILi256EEEEEELi256ENS_10bfloat16_tEfNS_4arch4Sm80ELb0ELb0ELb0ELb0ELb0ELb0ELb1ELb0EEENS1_21CollectiveEpilogueFwdINS6_IJS8_SA_S9_EEENS6_IJNS7_ILi1EEESI_SI_EEESC_SE_Li256ELb0ELb1ELb0ELb0EEENS1_19SingleTileSchedulerILb0ELb0ELb1ELi128EEEEEEEEEvNT_6ParamsE)
        /*0224*/ 	.word	0x00000000


	//----- nvinfo : EIATTR_MIN_STACK_SIZE
	.align		4
.L_102:
        /*0228*/ 	.byte	0x04, 0x12
        /*022a*/ 	.short	(.L_104 - .L_103)
	.align		4
.L_103:
        /*022c*/ 	.word	index@(_ZN7cutlass13device_kernelIN5flash19enable_sm80_to_sm89INS1_16FlashAttnFwdSm80INS1_25CollectiveMainloopFwdSm80ILi8ELi1ELb0EN4cute5tupleIJNS5_1CILi128EEENS7_ILi96EEENS7_ILi256EEEEEELi256ENS_10bfloat16_tEfNS_4arch4Sm80ELb0ELb0ELb0ELb1ELb0ELb0ELb1ELb0EEENS1_21CollectiveEpilogueFwdINS6_IJS8_SA_S9_EEENS6_IJNS7_ILi1EEESI_SI_EEESC_SE_Li256ELb1ELb1ELb0ELb0EEENS1_19SingleTileSchedulerILb1ELb0ELb1ELi128EEEEEEEEEvNT_6ParamsE)
        /*0230*/ 	.word	0x00000000


	//----- nvinfo : EIATTR_MIN_STACK_SIZE
	.align		4
.L_104:
        /*0234*/ 	.byte	0x04, 0x12
        /*0236*/ 	.short	(.L_106 - .L_105)
	.align		4
.L_105:
        /*0238*/ 	.word	index@(_ZN7cutlass13device_kernelIN5flash19enable_sm80_to_sm89INS1_16FlashAttnFwdSm80INS1_25CollectiveMainloopFwdSm80ILi8ELi1ELb0EN4cute5tupleIJNS5_1CILi128EEENS7_ILi48EEENS7_ILi256EEEEEELi256ENS_10bfloat16_tEfNS_4arch4Sm80ELb0ELb0ELb0ELb1ELb0ELb1ELb1ELb0EEENS1_21CollectiveEpilogueFwdINS6_IJS8_SA_S9_EEENS6_IJNS7_ILi1EEESI_SI_EEESC_SE_Li256ELb1ELb1ELb0ELb0EEENS1_19SingleTileSchedulerILb1ELb0ELb1ELi128EEEEEEEEEvNT_6ParamsE)
        /*023c*/ 	.word	0x00000000


	//----- nvinfo : EIATTR_MIN_STACK_SIZE
	.align		4
.L_106:
        /*0240*/ 	.byte	0x04, 0x12
        /*0242*/ 	.short	(.L_108 - .L_107)
	.align		4
.L_107:
        /*0244*/ 	.word	index@(_ZN7cutlass13device_kernelIN5flash19enable_sm80_to_sm89INS1_16FlashAttnFwdSm80INS1_25CollectiveMainloopFwdSm80ILi8ELi1ELb0EN4cute5tupleIJNS5_1CILi128EEENS7_ILi64EEENS7_ILi256EEEEEELi256ENS_10bfloat16_tEfNS_4arch4Sm80ELb0ELb1ELb0ELb0ELb0ELb0ELb1ELb0EEENS1_21CollectiveEpilogueFwdINS6_IJS8_SA_S9_EEENS6_IJNS7_ILi1EEESI_SI_EEESC_SE_Li256ELb0ELb1ELb0ELb0EEENS1_19SingleTileSchedulerILb0ELb0ELb1ELi128EEEEEEEEEvNT_6ParamsE)
        /*0248*/ 	.word	0x00000000


	//----- nvinfo : EIATTR_MIN_STACK_SIZE
	.align		4
.L_108:
        /*024c*/ 	.byte	0x04, 0x12
        /*024e*/ 	.short	(.L_110 - .L_109)
	.align		4
.L_109:
        /*0250*/ 	.word	index@(_ZN7cutlass13device_kernelIN5flash19enable_sm80_to_sm89INS1_16FlashAttnFwdSm80INS1_25CollectiveMainloopFwdSm80ILi8ELi1ELb0EN4cute5tupleIJNS5_1CILi128EEENS7_ILi64EEENS7_ILi256EEEEEELi256ENS_10bfloat16_tEfNS_4arch4Sm80ELb0ELb1ELb0ELb1ELb0ELb0ELb1ELb0EEENS1_21CollectiveEpilogueFwdINS6_IJS8_SA_S9_EEENS6_IJNS7_ILi1EEESI_SI_EEESC_SE_Li256ELb1ELb1ELb0ELb0EEENS1_19SingleTileSchedulerILb1ELb0ELb1ELi128EEEEEEEEEvNT_6ParamsE)
        /*0254*/ 	.word	0x00000000


	//----- nvinfo : EIATTR_MIN_STACK_SIZE
	.align		4
.L_110:
        /*0258*/ 	.byte	0x04, 0x12
        /*025a*/ 	.short	(.L_112 - .L_111)
	.align		4
.L_111:
        /*025c*/ 	.word	index@(_ZN7cutlass13device_kernelIN5flash19enable_sm80_to_sm89INS1_16FlashAttnFwdSm80INS1_25CollectiveMainloopFwdSm80ILi8ELi1ELb0EN4cute5tupleIJNS5_1CILi128EEENS7_ILi48EEENS7_ILi256EEEEEELi256ENS_10bfloat16_tEfNS_4arch4Sm80ELb0ELb1ELb0ELb1ELb0ELb1ELb1ELb0EEENS1_21CollectiveEpilogueFwdINS6_IJS8_SA_S9_EEENS6_IJNS7_ILi1EEESI_SI_EEESC_SE_Li256ELb1ELb1ELb0ELb0EEENS1_19SingleTileSchedulerILb1ELb0ELb1ELi128EEEEEEEEEvNT_6ParamsE)
        /*0260*/ 	.word	0x00000000


	//----- nvinfo : EIATTR_MIN_STACK_SIZE
	.align		4
.L_112:
        /*0264*/ 	.byte	0x04, 0x12
        /*0266*/ 	.short	(.L_114 - .L_113)
	.align		4
.L_113:
        /*0268*/ 	.word	index@(_ZN7cutlass13device_kernelIN5flash19enable_sm80_to_sm89INS1_16FlashAttnFwdSm80INS1_25CollectiveMainloopFwdSm80ILi8ELi1ELb0EN4cute5tupleIJNS5_1CILi128EEENS7_ILi96EEENS7_ILi256EEEEEELi256ENS_10bfloat16_tEfNS_4arch4Sm80ELb1ELb0ELb0ELb0ELb0ELb0ELb1ELb0EEENS1_21CollectiveEpilogueFwdINS6_IJS8_SA_S9_EEENS6_IJNS7_ILi1EEESI_SI_EEESC_SE_Li256ELb0ELb1ELb0ELb0EEENS1_30DynamicPersistentTileSchedulerILi256ELi256ELb0ELb1ELb0EEEEEEEEEvNT_6ParamsE)
        /*026c*/ 	.word	0x00000000


	//----- nvinfo : EIATTR_MIN_STACK_SIZE
	.align		4
.L_114:
        /*0270*/ 	.byte	0x04, 0x12
        /*0272*/ 	.short	(.L_116 - .L_115)
	.align		4
.L_115:
        /*0274*/ 	.word	index@(_ZN7cutlass13device_kernelIN5flash19enable_sm80_to_sm89INS1_16FlashAttnFwdSm80INS1_25CollectiveMainloopFwdSm80ILi8ELi1ELb0EN4cute5tupleIJNS5_1CILi128EEENS7_ILi96EEENS7_ILi256EEEEEELi256ENS_10bfloat16_tEfNS_4arch4Sm80ELb1ELb0ELb0ELb1ELb0ELb0ELb1ELb0EEENS1_21CollectiveEpilogueFwdINS6_IJS8_SA_S9_EEENS6_IJNS7_ILi1EEESI_SI_EEESC_SE_Li256ELb1ELb1ELb0ELb0EEENS1_19SingleTileSchedulerILb1ELb0ELb1ELi128EEEEEEEEEvNT_6ParamsE)
        /*0278*/ 	.word	0x00000000


	//----- nvinfo : EIATTR_MIN_STACK_SIZE
	.align		4
.L_116:
        /*027c*/ 	.byte	0x04, 0x12
        /*027e*/ 	.short	(.L_118 - .L_117)
	.align		4
.L_117:
        /*0280*/ 	.word	index@(_ZN7cutlass13device_kernelIN5flash19enable_sm80_to_sm89INS1_16FlashAttnFwdSm80INS1_25CollectiveMainloopFwdSm80ILi8ELi1ELb0EN4cute5tupleIJNS5_1CILi128EEENS7_ILi48EEENS7_ILi256EEEEEELi256ENS_10bfloat16_tEfNS_4arch4Sm80ELb1ELb0ELb0ELb1ELb0ELb1ELb1ELb0EEENS1_21CollectiveEpilogueFwdINS6_IJS8_SA_S9_EEENS6_IJNS7_ILi1EEESI_SI_EEESC_SE_Li256ELb1ELb1ELb0ELb0EEENS1_19SingleTileSchedulerILb1ELb0ELb1ELi128EEEEEEEEEvNT_6ParamsE)
        /*0284*/ 	.word	0x00000000
.L_118:


//--------------------- .nv.compat                --------------------------
	.section	.nv.compat,"",@"SHT_CUDA_COMPAT_INFO"
	.align	4
        /*0000*/ 	.byte	0x02, 0x09, 0x01, 0x00, 0x02, 0x02, 0x01, 0x00, 0x02, 0x05, 0x05, 0x00, 0x03, 0x07, 0x01, 0x01
        /*0010*/ 	.byte	0x02, 0x03, 0x00, 0x00, 0x02, 0x06, 0x01, 0x00, 0x04, 0x0b, 0x08, 0x00, 0x00, 0x00, 0x00, 0x00
        /*0020*/ 	.byte	0x00, 0x00, 0x00, 0x00


//--------------------- .nv.info._ZN7cutlass13device_kernelIN5flash19enable_sm80_to_sm89INS1_16FlashAttnFwdSm80INS1_25CollectiveMainloopFwdSm80ILi8ELi1ELb1EN4cute5tupleIJNS5_1CILi128EEENS7_ILi64EEENS7_ILi256EEEEEELi256ENS_10bfloat16_tEfNS_4arch4Sm80ELb0ELb0ELb0ELb0ELb0ELb0ELb1ELb0EEENS1_21CollectiveEpilogueFwdINS6_IJS8_SA_S9_EEENS6_IJNS7_ILi1EEESI_SI_EEESC_SE_Li256ELb0ELb1ELb0ELb0EEENS1_19SingleTileSchedulerILb0ELb0ELb1ELi128EEEEEEEEEvNT_6ParamsE --------------------------
	.section	.nv.info._ZN7cutlass13device_kernelIN5flash19enable_sm80_to_sm89INS1_16FlashAttnFwdSm80INS1_25CollectiveMainloopFwdSm80ILi8ELi1ELb1EN4cute5tupleIJNS5_1CILi128EEENS7_ILi64EEENS7_ILi256EEEEEELi256ENS_10bfloat16_tEfNS_4arch4Sm80ELb0ELb0ELb0ELb0ELb0ELb0ELb1ELb0EEENS1_21CollectiveEpilogueFwdINS6_IJS8_SA_S9_EEENS6_IJNS7_ILi1EEESI_SI_EEESC_SE_Li256ELb0ELb1ELb0ELb0EEENS1_19SingleTileSchedulerILb0ELb0ELb1ELi128EEEEEEEEEvNT_6ParamsE,"",@"SHT_CUDA_INFO"
	.sectionflags	@""
	.align	4


	//----- nvinfo : EIATTR_CUDA_API_VERSION
	.align		4
        /*0000*/ 	.byte	0x04, 0x37
        /*0002*/ 	.short	(.L_120 - .L_119)
.L_119:
        /*0004*/ 	.word	0x00000082


	//----- nvinfo : EIATTR_KPARAM_INFO
	.align		4
.L_120:
        /*0008*/ 	.byte	0x04, 0x17
        /*000a*/ 	.short	(.L_122 - .L_121)
.L_121:
        /*000c*/ 	.word	0x00000000
        /*0010*/ 	.short	0x0000
        /*0012*/ 	.short	0x0000
        /*0014*/ 	.byte	0x00, 0xf0, 0x61, 0x10


	//----- nvinfo : EIATTR_SPARSE_MMA_MASK
	.align		4
.L_122:
        /*0018*/ 	.byte	0x03, 0x50
        /*001a*/ 	.short	0x0000


	//----- nvinfo : EIATTR_MAXREG_COUNT
	.align		4
        /*001c*/ 	.byte	0x03, 0x1b
        /*001e*/ 	.short	0x00ff


	//----- nvinfo : EIATTR_MERCURY_ISA_VERSION
	.align		4
        /*0020*/ 	.byte	0x03, 0x5f
        /*0022*/ 	.short	0x0101


	//----- nvinfo : EIATTR_VRC_CTA_INIT_COUNT
	.align		4
        /*0024*/ 	.byte	0x02, 0x4a
	.zero		1
	.zero		1


	//----- nvinfo : EIATTR_EXIT_INSTR_OFFSETS
	.align		4
        /*0028*/ 	.byte	0x04, 0x1c
        /*002a*/ 	.short	(.L_124 - .L_123)


	//   ....[0]....
.L_123:
        /*002c*/ 	.word	0x00000010


	//----- nvinfo : EIATTR_MAX_THREADS
	.align		4
.L_124:
        /*0030*/ 	.byte	0x04, 0x05
        /*0032*/ 	.short	(.L_126 - .L_125)
.L_125:
        /*0034*/ 	.word	0x00000100
        /*0038*/ 	.word	0x00000001
        /*003c*/ 	.word	0x00000001


	//----- nvinfo : EIATTR_CBANK_PARAM_SIZE
	.align		4
.L_126:
        /*0040*/ 	.byte	0x03, 0x19
        /*0042*/ 	.short	0x0418


	//----- nvinfo : EIATTR_PARAM_CBANK
	.align		4
        /*0044*/ 	.byte	0x04, 0x0a
        /*0046*/ 	.short	(.L_128 - .L_127)
	.align		4
.L_127:
        /*0048*/ 	.word	index@(.nv.constant0._ZN7cutlass13device_kernelIN5flash19enable_sm80_to_sm89INS1_16FlashAttnFwdSm80INS1_25CollectiveMainloopFwdSm80ILi8ELi1ELb1EN4cute5tupleIJNS5_1CILi128EEENS7_ILi64EEENS7_ILi256EEEEEELi256ENS_10bfloat16_tEfNS_4arch4Sm80ELb0ELb0ELb0ELb0ELb0ELb0ELb1ELb0EEENS1_21CollectiveEpilogueFwdINS6_IJS8_SA_S9_EEENS6_IJNS7_ILi1EEESI_SI_EEESC_SE_Li256ELb0ELb1ELb0ELb0EEENS1_19SingleTileSchedulerILb0ELb0ELb1ELi128EEEEEEEEEvNT_6ParamsE)
        /*004c*/ 	.short	0x0380
        /*004e*/ 	.short	0x0418


	//----- nvinfo : EIATTR_SW_WAR
	.align		4
.L_128:
        /*0050*/ 	.byte	0x04, 0x36
        /*0052*/ 	.short	(.L_130 - .L_129)
.L_129:
        /*0054*/ 	.word	0x00000008
.L_130:


//--------------------- .nv.info._ZN7cutlass13device_kernelIN5flash19enable_sm80_to_sm89INS1_16FlashAttnFwdSm80INS1_25CollectiveMainloopFwdSm80ILi8ELi1ELb1EN4cute5tupleIJNS5_1CILi128EEENS7_ILi64EEENS7_ILi256EEEEEELi256ENS_10bfloat16_tEfNS_4arch4Sm80ELb0ELb0ELb0ELb1ELb0ELb0ELb1ELb0EEENS1_21CollectiveEpilogueFwdINS6_IJS8_SA_S9_EEENS6_IJNS7_ILi1EEESI_SI_EEESC_SE_Li256ELb1ELb1ELb0ELb0EEENS1_19SingleTileSchedulerILb1ELb0ELb1ELi128EEEEEEEEEvNT_6ParamsE --------------------------
	.section	.nv.info._ZN7cutlass13device_kernelIN5flash19enable_sm80_to_sm89INS1_16FlashAttnFwdSm80INS1_25CollectiveMainloopFwdSm80ILi8ELi1ELb1EN4cute5tupleIJNS5_1CILi128EEENS7_ILi64EEENS7_ILi256EEEEEELi256ENS_10bfloat16_tEfNS_4arch4Sm80ELb0ELb0ELb0ELb1ELb0ELb0ELb1ELb0EEENS1_21CollectiveEpilogueFwdINS6_IJS8_SA_S9_EEENS6_IJNS7_ILi1EEESI_SI_EEESC_SE_Li256ELb1ELb1ELb0ELb0EEENS1_19SingleTileSchedulerILb1ELb0ELb1ELi128EEEEEEEEEvNT_6ParamsE,"",@"SHT_CUDA_INFO"
	.sectionflags	@""
	.align	4


	//----- nvinfo : EIATTR_CUDA_API_VERSION
	.align		4
        /*0000*/ 	.byte	0x04, 0x37
        /*0002*/ 	.short	(.L_132 - .L_131)
.L_131:
        /*0004*/ 	.word	0x00000082


	//----- nvinfo : EIATTR_KPARAM_INFO
	.align		4
.L_132:
        /*0008*/ 	.byte	0x04, 0x17
        /*000a*/ 	.short	(.L_134 - .L_133)
.L_133:
        /*000c*/ 	.word	0x00000000
        /*0010*/ 	.short	0x0000
        /*0012*/ 	.short	0x0000
        /*0014*/ 	.byte	0x00, 0xf0, 0x61, 0x10


	//----- nvinfo : EIATTR_SPARSE_MMA_MASK
	.align		4
.L_134:
        /*0018*/ 	.byte	0x03, 0x50
        /*001a*/ 	.short	0x0000


	//----- nvinfo : EIATTR_MAXREG_COUNT
	.align		4
        /*001c*/ 	.byte	0x03, 0x1b
        /*001e*/ 	.short	0x00ff


	//----- nvinfo : EIATTR_MERCURY_ISA_VERSION
	.align		4
        /*0020*/ 	.byte	0x03, 0x5f
        /*0022*/ 	.short	0x0101


	//----- nvinfo : EIATTR_VRC_CTA_INIT_COUNT
	.align		4
        /*0024*/ 	.byte	0x02, 0x4a
	.zero		1
	.zero		1


	//----- nvinfo : EIATTR_EXIT_INSTR_OFFSETS
	.align		4
        /*0028*/ 	.byte	0x04, 0x1c
        /*002a*/ 	.short	(.L_136 - .L_135)


	//   ....[0]....
.L_135:
        /*002c*/ 	.word	0x00000010


	//----- nvinfo : EIATTR_MAX_THREADS
	.align		4
.L_136:
        /*0030*/ 	.byte	0x04, 0x05
        /*0032*/ 	.short	(.L_138 - .L_137)
.L_137:
        /*0034*/ 	.word	0x00000100
        /*0038*/ 	.word	0x00000001
        /*003c*/ 	.word	0x00000001


	//----- nvinfo : EIATTR_CBANK_PARAM_SIZE
	.align		4
.L_138:
        /*0040*/ 	.byte	0x03, 0x19
        /*0042*/ 	.short	0x0418


	//----- nvinfo : EIATTR_PARAM_CBANK
	.align		4
        /*0044*/ 	.byte	0x04, 0x0a
        /*0046*/ 	.short	(.L_140 - .L_139)
	.align		4
.L_139:
        /*0048*/ 	.word	index@(.nv.constant0._ZN7cutlass13device_kernelIN5flash19enable_sm80_to_sm89INS1_16FlashAttnFwdSm80INS1_25CollectiveMainloopFwdSm80ILi8ELi1ELb1EN4cute5tupleIJNS5_1CILi128EEENS7_ILi64EEENS7_ILi256EEEEEELi256ENS_10bfloat16_tEfNS_4arch4Sm80ELb0ELb0ELb0ELb1ELb0ELb0ELb1ELb0EEENS1_21CollectiveEpilogueFwdINS6_IJS8_SA_S9_EEENS6_IJNS7_ILi1EEESI_SI_EEESC_SE_Li256ELb1ELb1ELb0ELb0EEENS1_19SingleTileSchedulerILb1ELb0ELb1ELi128EEEEEEEEEvNT_6ParamsE)
        /*004c*/ 	.short	0x0380
        /*004e*/ 	.short	0x0418


	//----- nvinfo : EIATTR_SW_WAR
	.align		4
.L_140:
        /*0050*/ 	.byte	0x04, 0x36
        /*0052*/ 	.short	(.L_142 - .L_141)
.L_141:
        /*0054*/ 	.word	0x00000008
.L_142:


//--------------------- .nv.info._ZN7cutlass13device_kernelIN5flash19enable_sm80_to_sm89INS1_16FlashAttnFwdSm80INS1_25CollectiveMainloopFwdSm80ILi8ELi1ELb0EN4cute5tupleIJNS5_1CILi128EEENS7_ILi32EEENS7_ILi256EEEEEELi256ENS_10bfloat16_tEfNS_4arch4Sm80ELb0ELb0ELb0ELb1ELb0ELb1ELb1ELb0EEENS1_21CollectiveEpilogueFwdINS6_IJS8_SA_S9_EEENS6_IJNS7_ILi1EEESI_SI_EEESC_SE_Li256ELb1ELb1ELb0ELb0EEENS1_19SingleTileSchedulerILb1ELb0ELb1ELi128EEEEEEEEEvNT_6ParamsE --------------------------
	.section	.nv.info._ZN7cutlass13device_kernelIN5flash19enable_sm80_to_sm89INS1_16FlashAttnFwdSm80INS1_25CollectiveMainloopFwdSm80ILi8ELi1ELb0EN4cute5tupleIJNS5_1CILi128EEENS7_ILi32EEENS7_ILi256EEEEEELi256ENS_10bfloat16_tEfNS_4arch4Sm80ELb0ELb0ELb0ELb1ELb0ELb1ELb1ELb0EEENS1_21CollectiveEpilogueFwdINS6_IJS8_SA_S9_EEENS6_IJNS7_ILi1EEESI_SI_EEESC_SE_Li256ELb1ELb1ELb0ELb0EEENS1_19SingleTileSchedulerILb1ELb0ELb1ELi128EEEEEEEEEvNT_6ParamsE,"",@"SHT_CUDA_INFO"
	.sectionflags	@""
	.align	4


	//----- nvinfo : EIATTR_CUDA_API_VERSION
	.align		4
        /*0000*/ 	.byte	0x04, 0x37
        /*0002*/ 	.short	(.L_144 - .L_143)
.L_143:
        /*0004*/ 	.word	0x00000082


	//----- nvinfo : EIATTR_KPARAM_INFO
	.align		4
.L_144:
        /*0008*/ 	.byte	0x04, 0x17
        /*000a*/ 	.short	(.L_146 - .L_145)
.L_145:
        /*000c*/ 	.word	0x00000000
        /*0010*/ 	.short	0x0000
        /*0012*/ 	.short	0x0000
        /*0014*/ 	.byte	0x00, 0xf0, 0x61, 0x10


	//----- nvinfo : EIATTR_SPARSE_MMA_MASK
	.align		4
.L_146:
        /*0018*/ 	.byte	0x03, 0x50
        /*001a*/ 	.short	0x0000


	//----- nvinfo : EIATTR_MAXREG_COUNT
	.align		4
        /*001c*/ 	.byte	0x03, 0x1b
        /*001e*/ 	.short	0x00ff


	//----- nvinfo : EIATTR_MERCURY_ISA_VERSION
	.align		4
        /*0020*/ 	.byte	0x03, 0x5f
        /*0022*/ 	.short	0x0101


	//----- nvinfo : EIATTR_VRC_CTA_INIT_COUNT
	.align		4
        /*0024*/ 	.byte	0x02, 0x4a
	.zero		1
	.zero		1


	//----- nvinfo : EIATTR_EXIT_INSTR_OFFSETS
	.align		4
        /*0028*/ 	.byte	0x04, 0x1c
        /*002a*/ 	.short	(.L_148 - .L_147)


	//   ....[0]....
.L_147:
        /*002c*/ 	.word	0x00000010


	//----- nvinfo : EIATTR_MAX_THREADS
	.align		4
.L_148:
        /*0030*/ 	.byte	0x04, 0x05
        /*0032*/ 	.short	(.L_150 - .L_149)
.L_149:
        /*0034*/ 	.word	0x00000100
        /*0038*/ 	.word	0x00000001
        /*003c*/ 	.word	0x00000001


	//----- nvinfo : EIATTR_CBANK_PARAM_SIZE
	.align		4
.L_150:
        /*0040*/ 	.byte	0x03, 0x19
        /*0042*/ 	.short	0x0418


	//----- nvinfo : EIATTR_PARAM_CBANK
	.align		4
        /*0044*/ 	.byte	0x04, 0x0a
        /*0046*/ 	.short	(.L_152 - .L_151)
	.align		4
.L_151:
        /*0048*/ 	.word	index@(.nv.constant0._ZN7cutlass13device_kernelIN5flash19enable_sm80_to_sm89INS1_16FlashAttnFwdSm80INS1_25CollectiveMainloopFwdSm80ILi8ELi1ELb0EN4cute5tupleIJNS5_1CILi128EEENS7_ILi32EEENS7_ILi256EEEEEELi256ENS_10bfloat16_tEfNS_4arch4Sm80ELb0ELb0ELb0ELb1ELb0ELb1ELb1ELb0EEENS1_21CollectiveEpilogueFwdINS6_IJS8_SA_S9_EEENS6_IJNS7_ILi1EEESI_SI_EEESC_SE_Li256ELb1ELb1ELb0ELb0EEENS1_19SingleTileSchedulerILb1ELb0ELb1ELi128EEEEEEEEEvNT_6ParamsE)
        /*004c*/ 	.short	0x0380
        /*004e*/ 	.short	0x0418


	//----- nvinfo : EIATTR_SW_WAR
	.align		4
.L_152:
        /*0050*/ 	.byte	0x04, 0x36
        /*0052*/ 	.short	(.L_154 - .L_153)
.L_153:
        /*0054*/ 	.word	0x00000008
.L_154:


//--------------------- .nv.info._ZN7cutlass13device_kernelIN5flash19enable_sm80_to_sm89INS1_16FlashAttnFwdSm80INS1_25CollectiveMainloopFwdSm80ILi8ELi1ELb1EN4cute5tupleIJNS5_1CILi128EEENS7_ILi48EEENS7_ILi256EEEEEELi256ENS_10bfloat16_tEfNS_4arch4Sm80ELb0ELb1ELb0ELb0ELb0ELb0ELb1ELb0EEENS1_21CollectiveEpilogueFwdINS6_IJS8_SA_S9_EEENS6_IJNS7_ILi1EEESI_SI_EEESC_SE_Li256ELb0ELb1ELb0ELb0EEENS1_19SingleTileSchedulerILb0ELb0ELb1ELi128EEEEEEEEEvNT_6ParamsE --------------------------
	.section	.nv.info._ZN7cutlass13device_kernelIN5flash19enable_sm80_to_sm89INS1_16FlashAttnFwdSm80INS1_25CollectiveMainloopFwdSm80ILi8ELi1ELb1EN4cute5tupleIJNS5_1CILi128EEENS7_ILi48EEENS7_ILi256EEEEEELi256ENS_10bfloat16_tEfNS_4arch4Sm80ELb0ELb1ELb0ELb0ELb0ELb0ELb1ELb0EEENS1_21CollectiveEpilogueFwdINS6_IJS8_SA_S9_EEENS6_IJNS7_ILi1EEESI_SI_EEESC_SE_Li256ELb0ELb1ELb0ELb0EEENS1_19SingleTileSchedulerILb0ELb0ELb1ELi128EEEEEEEEEvNT_6ParamsE,"",@"SHT_CUDA_INFO"
	.sectionflags	@""
	.align	4


	//----- nvinfo : EIATTR_CUDA_API_VERSION
	.align		4
        /*0000*/ 	.byte	0x04, 0x37
        /*0002*/ 	.short	(.L_156 - .L_155)
.L_155:
        /*0004*/ 	.word	0x00000082


	//----- nvinfo : EIATTR_KPARAM_INFO
	.align		4
.L_156:
        /*0008*/ 	.byte	0x04, 0x17
        /*000a*/ 	.short	(.L_158 - .L_157)
.L_157:
        /*000c*/ 	.word	0x00000000
        /*0010*/ 	.short	0x0000
        /*0012*/ 	.short	0x0000
        /*0014*/ 	.byte	0x00, 0xf0, 0x61, 0x10


	//----- nvinfo : EIATTR_SPARSE_MMA_MASK
	.align		4
.L_158:
        /*0018*/ 	.byte	0x03, 0x50
        /*001a*/ 	.short	0x0000


	//----- nvinfo : EIATTR_MAXREG_COUNT
	.align		4
        /*001c*/ 	.byte	0x03, 0x1b
        /*001e*/ 	.short	0x00ff


	//----- nvinfo : EIATTR_MERCURY_ISA_VERSION
	.align		4
        /*0020*/ 	.byte	0x03, 0x5f
        /*0022*/ 	.short	0x0101


	//----- nvinfo : EIATTR_VRC_CTA_INIT_COUNT
	.align		4
        /*0024*/ 	.byte	0x02, 0x4a
	.zero		1
	.zero		1


	//----- nvinfo : EIATTR_EXIT_INSTR_OFFSETS
	.align		4
        /*0028*/ 	.byte	0x04, 0x1c
        /*002a*/ 	.short	(.L_160 - .L_159)


	//   ....[0]....
.L_159:
        /*002c*/ 	.word	0x00000010


	//----- nvinfo : EIATTR_MAX_THREADS
	.align		4
.L_160:
        /*0030*/ 	.byte	0x04, 0x05
        /*0032*/ 	.short	(.L_162 - .L_161)
.L_161:
        /*0034*/ 	.word	0x00000100
        /*0038*/ 	.word	0x00000001
        /*003c*/ 	.word	0x00000001


	//----- nvinfo : EIATTR_CBANK_PARAM_SIZE
	.align		4
.L_162:
        /*0040*/ 	.byte	0x03, 0x19
        /*0042*/ 	.short	0x0418


	//----- nvinfo : EIATTR_PARAM_CBANK
	.align		4
        /*0044*/ 	.byte	0x04, 0x0a
        /*0046*/ 	.short	(.L_164 - .L_163)
	.align		4
.L_163:
        /*0048*/ 	.word	index@(.nv.constant0._ZN7cutlass13device_kernelIN5flash19enable_sm80_to_sm89INS1_16FlashAttnFwdSm80INS1_25CollectiveMainloopFwdSm80ILi8ELi1ELb1EN4cute5tupleIJNS5_1CILi128EEENS7_ILi48EEENS7_ILi256EEEEEELi256ENS_10bfloat16_tEfNS_4arch4Sm80ELb0ELb1ELb0ELb0ELb0ELb0ELb1ELb0EEENS1_21CollectiveEpilogueFwdINS6_IJS8_SA_S9_EEENS6_IJNS7_ILi1EEESI_SI_EEESC_SE_Li256ELb0ELb1ELb0ELb0EEENS1_19SingleTileSchedulerILb0ELb0ELb1ELi128EEEEEEEEEvNT_6ParamsE)
        /*004c*/ 	.short	0x0380
        /*004e*/ 	.short	0x0418


	//----- nvinfo : EIATTR_SW_WAR
	.align		4
.L_164:
        /*0050*/ 	.byte	0x04, 0x36
        /*0052*/ 	.short	(.L_166 - .L_165)
.L_165:
        /*0054*/ 	.word	0x00000008
.L_166:


//--------------------- .nv.info._ZN7cutlass13device_kernelIN5flash19enable_sm80_to_sm89INS1_16FlashAttnFwdSm80INS1_25CollectiveMainloopFwdSm80ILi8ELi1ELb1EN4cute5tupleIJNS5_1CILi128EEENS7_ILi48EEENS7_ILi256EEEEEELi256ENS_10bfloat16_tEfNS_4arch4Sm80ELb0ELb1ELb0ELb1ELb0ELb0ELb1ELb0EEENS1_21CollectiveEpilogueFwdINS6_IJS8_SA_S9_EEENS6_IJNS7_ILi1EEESI_SI_EEESC_SE_Li256ELb1ELb1ELb0ELb0EEENS1_19SingleTileSchedulerILb1ELb0ELb1ELi128EEEEEEEEEvNT_6ParamsE --------------------------
	.section	.nv.info._ZN7cutlass13device_kernelIN5flash19enable_sm80_to_sm89INS1_16FlashAttnFwdSm80INS1_25CollectiveMainloopFwdSm80ILi8ELi1ELb1EN4cute5tupleIJNS5_1CILi128EEENS7_ILi48EEENS7_ILi256EEEEEELi256ENS_10bfloat16_tEfNS_4arch4Sm80ELb0ELb1ELb0ELb1ELb0ELb0ELb1ELb0EEENS1_21CollectiveEpilogueFwdINS6_IJS8_SA_S9_EEENS6_IJNS7_ILi1EEESI_SI_EEESC_SE_Li256ELb1ELb1ELb0ELb0EEENS1_19SingleTileSchedulerILb1ELb0ELb1ELi128EEEEEEEEEvNT_6ParamsE,"",@"SHT_CUDA_INFO"
	.sectionflags	@""
	.align	4


	//----- nvinfo : EIATTR_CUDA_API_VERSION
	.align		4
        /*0000*/ 	.byte	0x04, 0x37
        /*0002*/ 	.short	(.L_168 - .L_167)
.L_167:
        /*0004*/ 	.word	0x00000082


	//----- nvinfo : EIATTR_KPARAM_INFO
	.align		4
.L_168:
        /*0008*/ 	.byte	0x04, 0x17
        /*000a*/ 	.short	(.L_170 - .L_169)
.L_169:
        /*000c*/ 	.word	0x00000000
        /*0010*/ 	.short	0x0000
        /*0012*/ 	.short	0x0000
        /*0014*/ 	.byte	0x00, 0xf0, 0x61, 0x10


	//----- nvinfo : EIATTR_SPARSE_MMA_MASK
	.align		4
.L_170:
        /*0018*/ 	.byte	0x03, 0x50
        /*001a*/ 	.short	0x0000


	//----- nvinfo : EIATTR_MAXREG_COUNT
	.align		4
        /*001c*/ 	.byte	0x03, 0x1b
        /*001e*/ 	.short	0x00ff


	//----- nvinfo : EIATTR_MERCURY_ISA_VERSION
	.align		4
        /*0020*/ 	.byte	0x03, 0x5f
        /*0022*/ 	.short	0x0101


	//----- nvinfo : EIATTR_VRC_CTA_INIT_COUNT
	.align		4
        /*0024*/ 	.byte	0x02, 0x4a
	.zero		1
	.zero		1


	//----- nvinfo : EIATTR_EXIT_INSTR_OFFSETS
	.align		4
        /*0028*/ 	.byte	0x04, 0x1c
        /*002a*/ 	.short	(.L_172 - .L_171)


	//   ....[0]....
.L_171:
        /*002c*/ 	.word	0x00000010


	//----- nvinfo : EIATTR_MAX_THREADS
	.align		4
.L_172:
        /*0030*/ 	.byte	0x04, 0x05
        /*0032*/ 	.short	(.L_174 - .L_173)
.L_173:
        /*0034*/ 	.word	0x00000100
        /*0038*/ 	.word	0x00000001
        /*003c*/ 	.word	0x00000001


	//----- nvinfo : EIATTR_CBANK_PARAM_SIZE
	.align		4
.L_174:
        /*0040*/ 	.byte	0x03, 0x19
        /*0042*/ 	.short	0x0418


	//----- nvinfo : EIATTR_PARAM_CBANK
	.align		4
        /*0044*/ 	.byte	0x04, 0x0a
        /*0046*/ 	.short	(.L_176 - .L_175)
	.align		4
.L_175:
        /*0048*/ 	.word	index@(.nv.constant0._ZN7cutlass13device_kernelIN5flash19enable_sm80_to_sm89INS1_16FlashAttnFwdSm80INS1_25CollectiveMainloopFwdSm80ILi8ELi1ELb1EN4cute5tupleIJNS5_1CILi128EEENS7_ILi48EEENS7_ILi256EEEEEELi256ENS_10bfloat16_tEfNS_4arch4Sm80ELb0ELb1ELb0ELb1ELb0ELb0ELb1ELb0EEENS1_21CollectiveEpilogueFwdINS6_IJS8_SA_S9_EEENS6_IJNS7_ILi1EEESI_SI_EEESC_SE_Li256ELb1ELb1ELb0ELb0EEENS1_19SingleTileSchedulerILb1ELb0ELb1ELi128EEEEEEEEEvNT_6ParamsE)
        /*004c*/ 	.short	0x0380
        /*004e*/ 	.short	0x0418


	//----- nvinfo : EIATTR_SW_WAR
	.align		4
.L_176:
        /*0050*/ 	.byte	0x04, 0x36
        /*0052*/ 	.short	(.L_178 - .L_177)
.L_177:
        /*0054*/ 	.word	0x00000008
.L_178:


//--------------------- .nv.info._ZN7cutlass13device_kernelIN5flash19enable_sm80_to_sm89INS1_16FlashAttnFwdSm80INS1_25CollectiveMainloopFwdSm80ILi8ELi1ELb0EN4cute5tupleIJNS5_1CILi128EEENS7_ILi32EEENS7_ILi256EEEEEELi256ENS_10bfloat16_tEfNS_4arch4Sm80ELb0ELb1ELb0ELb1ELb0ELb1ELb1ELb0EEENS1_21CollectiveEpilogueFwdINS6_IJS8_SA_S9_EEENS6_IJNS7_ILi1EEESI_SI_EEESC_SE_Li256ELb1ELb1ELb0ELb0EEENS1_19SingleTileSchedulerILb1ELb0ELb1ELi128EEEEEEEEEvNT_6ParamsE --------------------------
	.section	.nv.info._ZN7cutlass13device_kernelIN5flash19enable_sm80_to_sm89INS1_16FlashAttnFwdSm80INS1_25CollectiveMainloopFwdSm80ILi8ELi1ELb0EN4cute5tupleIJNS5_1CILi128EEENS7_ILi32EEENS7_ILi256EEEEEELi256ENS_10bfloat16_tEfNS_4arch4Sm80ELb0ELb1ELb0ELb1ELb0ELb1ELb1ELb0EEENS1_21CollectiveEpilogueFwdINS6_IJS8_SA_S9_EEENS6_IJNS7_ILi1EEESI_SI_EEESC_SE_Li256ELb1ELb1ELb0ELb0EEENS1_19SingleTileSchedulerILb1ELb0ELb1ELi128EEEEEEEEEvNT_6ParamsE,"",@"SHT_CUDA_INFO"
	.sectionflags	@""
	.align	4


	//----- nvinfo : EIATTR_CUDA_API_VERSION
	.align		4
        /*0000*/ 	.byte	0x04, 0x37
        /*0002*/ 	.short	(.L_180 - .L_179)
.L_179:
        /*0004*/ 	.word	0x00000082


	//----- nvinfo : EIATTR_KPARAM_INFO
	.align		4
.L_180:
        /*0008*/ 	.byte	0x04, 0x17
        /*000a*/ 	.short	(.L_182 - .L_181)
.L_181:
        /*000c*/ 	.word	0x00000000
        /*0010*/ 	.short	0x0000
        /*0012*/ 	.short	0x0000
        /*0014*/ 	.byte	0x00, 0xf0, 0x61, 0x10


	//----- nvinfo : EIATTR_SPARSE_MMA_MASK
	.align		4
.L_182:
        /*0018*/ 	.byte	0x03, 0x50
        /*001a*/ 	.short	0x0000


	//----- nvinfo : EIATTR_MAXREG_COUNT
	.align		4
        /*001c*/ 	.byte	0x03, 0x1b
        /*001e*/ 	.short	0x00ff


	//----- nvinfo : EIATTR_MERCURY_ISA_VERSION
	.align		4
        /*0020*/ 	.byte	0x03, 0x5f
        /*0022*/ 	.short	0x0101


	//----- nvinfo : EIATTR_VRC_CTA_INIT_COUNT
	.align		4
        /*0024*/ 	.byte	0x02, 0x4a
	.zero		1
	.zero		1


	//----- nvinfo : EIATTR_EXIT_INSTR_OFFSETS
	.align		4
        /*0028*/ 	.byte	0x04, 0x1c
        /*002a*/ 	.short	(.L_184 - .L_183)


	//   ....[0]....
.L_183:
        /*002c*/ 	.word	0x00000010


	//----- nvinfo : EIATTR_MAX_THREADS
	.align		4
.L_184:
        /*0030*/ 	.byte	0x04, 0x05
        /*0032*/ 	.short	(.L_186 - .L_185)
.L_185:
        /*0034*/ 	.word	0x00000100
        /*0038*/ 	.word	0x00000001
        /*003c*/ 	.word	0x00000001


	//----- nvinfo : EIATTR_CBANK_PARAM_SIZE
	.align		4
.L_186:
        /*0040*/ 	.byte	0x03, 0x19
        /*0042*/ 	.short	0x0418


	//----- nvinfo : EIATTR_PARAM_CBANK
	.align		4
        /*0044*/ 	.byte	0x04, 0x0a
        /*0046*/ 	.short	(.L_188 - .L_187)
	.align		4
.L_187:
        /*0048*/ 	.word	index@(.nv.constant0._ZN7cutlass13device_kernelIN5flash19enable_sm80_to_sm89INS1_16FlashAttnFwdSm80INS1_25CollectiveMainloopFwdSm80ILi8ELi1ELb0EN4cute5tupleIJNS5_1CILi128EEENS7_ILi32EEENS7_ILi256EEEEEELi256ENS_10bfloat16_tEfNS_4arch4Sm80ELb0ELb1ELb0ELb1ELb0ELb1ELb1ELb0EEENS1_21CollectiveEpilogueFwdINS6_IJS8_SA_S9_EEENS6_IJNS7_ILi1EEESI_SI_EEESC_SE_Li256ELb1ELb1ELb0ELb0EEENS1_19SingleTileSchedulerILb1ELb0ELb1ELi128EEEEEEEEEvNT_6ParamsE)
        /*004c*/ 	.short	0x0380
        /*004e*/ 	.short	0x0418


	//----- nvinfo : EIATTR_SW_WAR
	.align		4
.L_188:
        /*0050*/ 	.byte	0x04, 0x36
        /*0052*/ 	.short	(.L_190 - .L_189)
.L_189:
        /*0054*/ 	.word	0x00000008
.L_190:


//--------------------- .nv.info._ZN7cutlass13device_kernelIN5flash19enable_sm80_to_sm89INS1_16FlashAttnFwdSm80INS1_25CollectiveMainloopFwdSm80ILi8ELi1ELb1EN4cute5tupleIJNS5_1CILi128EEENS7_ILi64EEENS7_ILi256EEEEEELi256ENS_10bfloat16_tEfNS_4arch4Sm80ELb1ELb0ELb0ELb0ELb0ELb0ELb1ELb0EEENS1_21CollectiveEpilogueFwdINS6_IJS8_SA_S9_EEENS6_IJNS7_ILi1EEESI_SI_EEESC_SE_Li256ELb0ELb1ELb0ELb0EEENS1_30DynamicPersistentTileSchedulerILi256ELi256ELb0ELb1ELb0EEEEEEEEEvNT_6ParamsE --------------------------
	.section	.nv.info._ZN7cutlass13device_kernelIN5flash19enable_sm80_to_sm89INS1_16FlashAttnFwdSm80INS1_25CollectiveMainloopFwdSm80ILi8ELi1ELb1EN4cute5tupleIJNS5_1CILi128EEENS7_ILi64EEENS7_ILi256EEEEEELi256ENS_10bfloat16_tEfNS_4arch4Sm80ELb1ELb0ELb0ELb0ELb0ELb0ELb1ELb0EEENS1_21CollectiveEpilogueFwdINS6_IJS8_SA_S9_EEENS6_IJNS7_ILi1EEESI_SI_EEESC_SE_Li256ELb0ELb1ELb0ELb0EEENS1_30DynamicPersistentTileSchedulerILi256ELi256ELb0ELb1ELb0EEEEEEEEEvNT_6ParamsE,"",@"SHT_CUDA_INFO"
	.sectionflags	@""
	.align	4


	//----- nvinfo : EIATTR_CUDA_API_VERSION
	.align		4
        /*0000*/ 	.byte	0x04, 0x37
        /*0002*/ 	.short	(.L_192 - .L_191)
.L_191:
        /*0004*/ 	.word	0x00000082


	//----- nvinfo : EIATTR_KPARAM_INFO
	.align		4
.L_192:
        /*0008*/ 	.byte	0x04, 0x17
        /*000a*/ 	.short	(.L_194 - .L_193)
.L_193:
        /*000c*/ 	.word	0x00000000
        /*0010*/ 	.short	0x0000
        /*0012*/ 	.short	0x0000
        /*0014*/ 	.byte	0x00, 0xf0, 0xa1, 0x10


	//----- nvinfo : EIATTR_SPARSE_MMA_MASK
	.align		4
.L_194:
        /*0018*/ 	.byte	0x03, 0x50
        /*001a*/ 	.short	0x0000


	//----- nvinfo : EIATTR_MAXREG_COUNT
	.align		4
        /*001c*/ 	.byte	0x03, 0x1b
        /*001e*/ 	.short	0x00ff


	//----- nvinfo : EIATTR_MERCURY_ISA_VERSION
	.align		4
        /*0020*/ 	.byte	0x03, 0x5f
        /*0022*/ 	.short	0x0101


	//----- nvinfo : EIATTR_VRC_CTA_INIT_COUNT
	.align		4
        /*0024*/ 	.byte	0x02, 0x4a
	.zero		1
	.zero		1


	//----- nvinfo : EIATTR_EXIT_INSTR_OFFSETS
	.align		4
        /*0028*/ 	.byte	0x04, 0x1c
        /*002a*/ 	.short	(.L_196 - .L_195)


	//   ....[0]....
.L_195:
        /*002c*/ 	.word	0x00000010


	//----- nvinfo : EIATTR_MAX_THREADS
	.align		4
.L_196:
        /*0030*/ 	.byte	0x04, 0x05
        /*0032*/ 	.short	(.L_198 - .L_197)
.L_197:
        /*0034*/ 	.word	0x00000100
        /*0038*/ 	.word	0x00000001
        /*003c*/ 	.word	0x00000001


	//----- nvinfo : EIATTR_CBANK_PARAM_SIZE
	.align		4
.L_198:
        /*0040*/ 	.byte	0x03, 0x19
        /*0042*/ 	.short	0x0428


	//----- nvinfo : EIATTR_PARAM_CBANK
	.align		4
        /*0044*/ 	.byte	0x04, 0x0a
        /*0046*/ 	.short	(.L_200 - .L_199)
	.align		4
.L_199:
        /*0048*/ 	.word	index@(.nv.constant0._ZN7cutlass13device_kernelIN5flash19enable_sm80_to_sm89INS1_16FlashAttnFwdSm80INS1_25CollectiveMainloopFwdSm80ILi8ELi1ELb1EN4cute5tupleIJNS5_1CILi128EEENS7_ILi64EEENS7_ILi256EEEEEELi256ENS_10bfloat16_tEfNS_4arch4Sm80ELb1ELb0ELb0ELb0ELb0ELb0ELb1ELb0EEENS1_21CollectiveEpilogueFwdINS6_IJS8_SA_S9_EEENS6_IJNS7_ILi1EEESI_SI_EEESC_SE_Li256ELb0ELb1ELb0ELb0EEENS1_30DynamicPersistentTileSchedulerILi256ELi256ELb0ELb1ELb0EEEEEEEEEvNT_6ParamsE)
        /*004c*/ 	.short	0x0380
        /*004e*/ 	.short	0x0428


	//----- nvinfo : EIATTR_SW_WAR
	.align		4
.L_200:
        /*0050*/ 	.byte	0x04, 0x36
        /*0052*/ 	.short	(.L_202 - .L_201)
.L_201:
        /*0054*/ 	.word	0x00000008
.L_202:


//--------------------- .nv.info._ZN7cutlass13device_kernelIN5flash19enable_sm80_to_sm89INS1_16FlashAttnFwdSm80INS1_25CollectiveMainloopFwdSm80ILi8ELi1ELb1EN4cute5tupleIJNS5_1CILi128EEENS7_ILi64EEENS7_ILi256EEEEEELi256ENS_10bfloat16_tEfNS_4arch4Sm80ELb1ELb0ELb0ELb1ELb0ELb0ELb1ELb0EEENS1_21CollectiveEpilogueFwdINS6_IJS8_SA_S9_EEENS6_IJNS7_ILi1EEESI_SI_EEESC_SE_Li256ELb1ELb1ELb0ELb0EEENS1_19SingleTileSchedulerILb1ELb0ELb1ELi128EEEEEEEEEvNT_6ParamsE --------------------------
	.section	.nv.info._ZN7cutlass13device_kernelIN5flash19enable_sm80_to_sm89INS1_16FlashAttnFwdSm80INS1_25CollectiveMainloopFwdSm80ILi8ELi1ELb1EN4cute5tupleIJNS5_1CILi128EEENS7_ILi64EEENS7_ILi256EEEEEELi256ENS_10bfloat16_tEfNS_4arch4Sm80ELb1ELb0ELb0ELb1ELb0ELb0ELb1ELb0EEENS1_21CollectiveEpilogueFwdINS6_IJS8_SA_S9_EEENS6_IJNS7_ILi1EEESI_SI_EEESC_SE_Li256ELb1ELb1ELb0ELb0EEENS1_19SingleTileSchedulerILb1ELb0ELb1ELi128EEEEEEEEEvNT_6ParamsE,"",@"SHT_CUDA_INFO"
	.sectionflags	@""
	.align	4


	//----- nvinfo : EIATTR_CUDA_API_VERSION
	.align		4
        /*0000*/ 	.byte	0x04, 0x37
        /*0002*/ 	.short	(.L_204 - .L_203)
.L_203:
        /*0004*/ 	.word	0x00000082


	//----- nvinfo : EIATTR_KPARAM_INFO
	.align		4
.L_204:
        /*0008*/ 	.byte	0x04, 0x17
        /*000a*/ 	.short	(.L_206 - .L_205)
.L_205:
        /*000c*/ 	.word	0x00000000
        /*0010*/ 	.short	0x0000
        /*0012*/ 	.short	0x0000
        /*0014*/ 	.byte	0x00, 0xf0, 0x61, 0x10


	//----- nvinfo : EIATTR_SPARSE_MMA_MASK
	.align		4
.L_206:
        /*0018*/ 	.byte	0x03, 0x50
        /*001a*/ 	.short	0x0000


	//----- nvinfo : EIATTR_MAXREG_COUNT
	.align		4
        /*001c*/ 	.byte	0x03, 0x1b
        /*001e*/ 	.short	0x00ff


	//----- nvinfo : EIATTR_MERCURY_ISA_VERSION
	.align		4
        /*0020*/ 	.byte	0x03, 0x5f
        /*0022*/ 	.short	0x0101


	//----- nvinfo : EIATTR_VRC_CTA_INIT_COUNT
	.align		4
        /*0024*/ 	.byte	0x02, 0x4a
	.zero		1
	.zero		1


	//----- nvinfo : EIATTR_EXIT_INSTR_OFFSETS
	.align		4
        /*0028*/ 	.byte	0x04, 0x1c
        /*002a*/ 	.short	(.L_208 - .L_207)


	//   ....[0]....
.L_207:
        /*002c*/ 	.word	0x00000010


	//----- nvinfo : EIATTR_MAX_THREADS
	.align		4
.L_208:
        /*0030*/ 	.byte	0x04, 0x05
        /*0032*/ 	.short	(.L_210 - .L_209)
.L_209:
        /*0034*/ 	.word	0x00000100
        /*0038*/ 	.word	0x00000001
        /*003c*/ 	.word	0x00000001


	//----- nvinfo : EIATTR_CBANK_PARAM_SIZE
	.align		4
.L_210:
        /*0040*/ 	.byte	0x03, 0x19
        /*0042*/ 	.short	0x0418


	//----- nvinfo : EIATTR_PARAM_CBANK
	.align		4
        /*0044*/ 	.byte	0x04, 0x0a
        /*0046*/ 	.short	(.L_212 - .L_211)
	.align		4
.L_211:
        /*0048*/ 	.word	index@(.nv.constant0._ZN7cutlass13device_kernelIN5flash19enable_sm80_to_sm89INS1_16FlashAttnFwdSm80INS1_25CollectiveMainloopFwdSm80ILi8ELi1ELb1EN4cute5tupleIJNS5_1CILi128EEENS7_ILi64EEENS7_ILi256EEEEEELi256ENS_10bfloat16_tEfNS_4arch4Sm80ELb1ELb0ELb0ELb1ELb0ELb0ELb1ELb0EEENS1_21CollectiveEpilogueFwdINS6_IJS8_SA_S9_EEENS6_IJNS7_ILi1EEESI_SI_EEESC_SE_Li256ELb1ELb1ELb0ELb0EEENS1_19SingleTileSchedulerILb1ELb0ELb1ELi128EEEEEEEEEvNT_6ParamsE)
        /*004c*/ 	.short	0x0380
        /*004e*/ 	.short	0x0418


	//----- nvinfo : EIATTR_SW_WAR
	.align		4
.L_212:
        /*0050*/ 	.byte	0x04, 0x36
        /*0052*/ 	.short	(.L_214 - .L_213)
.L_213:
        /*0054*/ 	.word	0x00000008
.L_214:


//--------------------- .nv.info._ZN7cutlass13device_kernelIN5flash19enable_sm80_to_sm89INS1_16FlashAttnFwdSm80INS1_25CollectiveMainloopFwdSm80ILi8ELi1ELb0EN4cute5tupleIJNS5_1CILi128EEENS7_ILi32EEENS7_ILi256EEEEEELi256ENS_10bfloat16_tEfNS_4arch4Sm80ELb1ELb0ELb0ELb1ELb0ELb1ELb1ELb0EEENS1_21CollectiveEpilogueFwdINS6_IJS8_SA_S9_EEENS6_IJNS7_ILi1EEESI_SI_EEESC_SE_Li256ELb1ELb1ELb0ELb0EEENS1_19SingleTileSchedulerILb1ELb0ELb1ELi128EEEEEEEEEvNT_6ParamsE --------------------------
	.section	.nv.info._ZN7cutlass13device_kernelIN5flash19enable_sm80_to_sm89INS1_16FlashAttnFwdSm80INS1_25CollectiveMainloopFwdSm80ILi8ELi1ELb0EN4cute5tupleIJNS5_1CILi128EEENS7_ILi32EEENS7_ILi256EEEEEELi256ENS_10bfloat16_tEfNS_4arch4Sm80ELb1ELb0ELb0ELb1ELb0ELb1ELb1ELb0EEENS1_21CollectiveEpilogueFwdINS6_IJS8_SA_S9_EEENS6_IJNS7_ILi1EEESI_SI_EEESC_SE_Li256ELb1ELb1ELb0ELb0EEENS1_19SingleTileSchedulerILb1ELb0ELb1ELi128EEEEEEEEEvNT_6ParamsE,"",@"SHT_CUDA_INFO"
	.sectionflags	@""
	.align	4


	//----- nvinfo : EIATTR_CUDA_API_VERSION
	.align		4
        /*0000*/ 	.byte	0x04, 0x37
        /*0002*/ 	.short	(.L_216 - .L_215)
.L_215:
        /*0004*/ 	.word	0x00000082


	//----- nvinfo : EIATTR_KPARAM_INFO
	.align		4
.L_216:
        /*0008*/ 	.byte	0x04, 0x17
        /*000a*/ 	.short	(.L_218 - .L_217)
.L_217:
        /*000c*/ 	.word	0x00000000
        /*0010*/ 	.short	0x0000
        /*0012*/ 	.short	0x0000
        /*0014*/ 	.byte	0x00, 0xf0, 0x61, 0x10


	//----- nvinfo : EIATTR_SPARSE_MMA_MASK
	.align		4
.L_218:
        /*0018*/ 	.byte	0x03, 0x50
        /*001a*/ 	.short	0x0000


	//----- nvinfo : EIATTR_MAXREG_COUNT
	.align		4
        /*001c*/ 	.byte	0x03, 0x1b
        /*001e*/ 	.short	0x00ff


	//----- nvinfo : EIATTR_MERCURY_ISA_VERSION
	.align		4
        /*0020*/ 	.byte	0x03, 0x5f
        /*0022*/ 	.short	0x0101


	//----- nvinfo : EIATTR_VRC_CTA_INIT_COUNT
	.align		4
        /*0024*/ 	.byte	0x02, 0x4a
	.zero		1
	.zero		1


	//----- nvinfo : EIATTR_EXIT_INSTR_OFFSETS
	.align		4
        /*0028*/ 	.byte	0x04, 0x1c
        /*002a*/ 	.short	(.L_220 - .L_219)


	//   ....[0]....
.L_219:
        /*002c*/ 	.word	0x00000010


	//----- nvinfo : EIATTR_MAX_THREADS
	.align		4
.L_220:
        /*0030*/ 	.byte	0x04, 0x05
        /*0032*/ 	.short	(.L_222 - .L_221)
.L_221:
        /*0034*/ 	.word	0x00000100
        /*0038*/ 	.word	0x00000001
        /*003c*/ 	.word	0x00000001


	//----- nvinfo : EIATTR_CBANK_PARAM_SIZE
	.align		4
.L_222:
        /*0040*/ 	.byte	0x03, 0x19
        /*0042*/ 	.short	0x0418


	//----- nvinfo : EIATTR_PARAM_CBANK
	.align		4
        /*0044*/ 	.byte	0x04, 0x0a
        /*0046*/ 	.short	(.L_224 - .L_223)
	.align		4
.L_223:
        /*0048*/ 	.word	index@(.nv.constant0._ZN7cutlass13device_kernelIN5flash19enable_sm80_to_sm89INS1_16FlashAttnFwdSm80INS1_25CollectiveMainloopFwdSm80ILi8ELi1ELb0EN4cute5tupleIJNS5_1CILi128EEENS7_ILi32EEENS7_ILi256EEEEEELi256ENS_10bfloat16_tEfNS_4arch4Sm80ELb1ELb0ELb0ELb1ELb0ELb1ELb1ELb0EEENS1_21CollectiveEpilogueFwdINS6_IJS8_SA_S9_EEENS6_IJNS7_ILi1EEESI_SI_EEESC_SE_Li256ELb1ELb1ELb0ELb0EEENS1_19SingleTileSchedulerILb1ELb0ELb1ELi128EEEEEEEEEvNT_6ParamsE)
        /*004c*/ 	.short	0x0380
        /*004e*/ 	.short	0x0418


	//----- nvinfo : EIATTR_SW_WAR
	.align		4
.L_224:
        /*0050*/ 	.byte	0x04, 0x36
        /*0052*/ 	.short	(.L_226 - .L_225)
.L_225:
        /*0054*/ 	.word	0x00000008
.L_226:


//--------------------- .nv.info._ZN7cutlass13device_kernelIN5flash19enable_sm80_to_sm89INS1_16FlashAttnFwdSm80INS1_25CollectiveMainloopFwdSm80ILi8ELi1ELb0EN4cute5tupleIJNS5_1CILi128EEENS7_ILi96EEENS7_ILi256EEEEEELi256ENS_10bfloat16_tEfNS_4arch4Sm80ELb0ELb0ELb0ELb0ELb0ELb0ELb1ELb0EEENS1_21CollectiveEpilogueFwdINS6_IJS8_SA_S9_EEENS6_IJNS7_ILi1EEESI_SI_EEESC_SE_Li256ELb0ELb1ELb0ELb0EEENS1_19SingleTileSchedulerILb0ELb0ELb1ELi128EEEEEEEEEvNT_6ParamsE --------------------------
	.section	.nv.info._ZN7cutlass13device_kernelIN5flash19enable_sm80_to_sm89INS1_16FlashAttnFwdSm80INS1_25CollectiveMainloopFwdSm80ILi8ELi1ELb0EN4cute5tupleIJNS5_1CILi128EEENS7_ILi96EEENS7_ILi256EEEEEELi256ENS_10bfloat16_tEfNS_4arch4Sm80ELb0ELb0ELb0ELb0ELb0ELb0ELb1ELb0EEENS1_21CollectiveEpilogueFwdINS6_IJS8_SA_S9_EEENS6_IJNS7_ILi1EEESI_SI_EEESC_SE_Li256ELb0ELb1ELb0ELb0EEENS1_19SingleTileSchedulerILb0ELb0ELb1ELi128EEEEEEEEEvNT_6ParamsE,"",@"SHT_CUDA_INFO"
	.sectionflags	@""
	.align	4


	//----- nvinfo : EIATTR_CUDA_API_VERSION
	.align		4
        /*0000*/ 	.byte	0x04, 0x37
        /*0002*/ 	.short	(.L_228 - .L_227)
.L_227:
        /*0004*/ 	.word	0x00000082


	//----- nvinfo : EIATTR_KPARAM_INFO
	.align		4
.L_228:
        /*0008*/ 	.byte	0x04, 0x17
        /*000a*/ 	.short	(.L_230 - .L_229)
.L_229:
        /*000c*/ 	.word	0x00000000
        /*0010*/ 	.short	0x0000
        /*0012*/ 	.short	0x0000
        /*0014*/ 	.byte	0x00, 0xf0, 0x61, 0x10


	//----- nvinfo : EIATTR_SPARSE_MMA_MASK
	.align		4
.L_230:
        /*0018*/ 	.byte	0x03, 0x50
        /*001a*/ 	.short	0x0000


	//----- nvinfo : EIATTR_MAXREG_COUNT
	.align		4
        /*001c*/ 	.byte	0x03, 0x1b
        /*001e*/ 	.short	0x00ff


	//----- nvinfo : EIATTR_MERCURY_ISA_VERSION
	.align		4
        /*0020*/ 	.byte	0x03, 0x5f
        /*0022*/ 	.short	0x0101


	//----- nvinfo : EIATTR_VRC_CTA_INIT_COUNT
	.align		4
        /*0024*/ 	.byte	0x02, 0x4a
	.zero		1
	.zero		1


	//----- nvinfo : EIATTR_EXIT_INSTR_OFFSETS
	.align		4
        /*0028*/ 	.byte	0x04, 0x1c
        /*002a*/ 	.short	(.L_232 - .L_231)


	//   ....[0]....
.L_231:
        /*002c*/ 	.word	0x00000010


	//----- nvinfo : EIATTR_MAX_THREADS
	.align		4
.L_232:
        /*0030*/ 	.byte	0x04, 0x05
        /*0032*/ 	.short	(.L_234 - .L_233)
.L_233:
        /*0034*/ 	.word	0x00000100
        /*0038*/ 	.word	0x00000001
        /*003c*/ 	.word	0x00000001


	//----- nvinfo : EIATTR_CBANK_PARAM_SIZE
	.align		4
.L_234:
        /*0040*/ 	.byte	0x03, 0x19
        /*0042*/ 	.short	0x0418


	//----- nvinfo : EIATTR_PARAM_CBANK
	.align		4
        /*0044*/ 	.byte	0x04, 0x0a
        /*0046*/ 	.short	(.L_236 - .L_235)
	.align		4
.L_235:
        /*0048*/ 	.word	index@(.nv.constant0._ZN7cutlass13device_kernelIN5flash19enable_sm80_to_sm89INS1_16FlashAttnFwdSm80INS1_25CollectiveMainloopFwdSm80ILi8ELi1ELb0EN4cute5tupleIJNS5_1CILi128EEENS7_ILi96EEENS7_ILi256EEEEEELi256ENS_10bfloat16_tEfNS_4arch4Sm80ELb0ELb0ELb0ELb0ELb0ELb0ELb1ELb0EEENS1_21CollectiveEpilogueFwdINS6_IJS8_SA_S9_EEENS6_IJNS7_ILi1EEESI_SI_EEESC_SE_Li256ELb0ELb1ELb0ELb0EEENS1_19SingleTileSchedulerILb0ELb0ELb1ELi128EEEEEEEEEvNT_6ParamsE)
        /*004c*/ 	.short	0x0380
        /*004e*/ 	.short	0x0418


	//----- nvinfo : EIATTR_SW_WAR
	.align		4
.L_236:
        /*0050*/ 	.byte	0x04, 0x36
        /*0052*/ 	.short	(.L_238 - .L_237)
.L_237:
        /*0054*/ 	.word	0x00000008
.L_238:


//--------------------- .nv.info._ZN7cutlass13device_kernelIN5flash19enable_sm80_to_sm89INS1_16FlashAttnFwdSm80INS1_25CollectiveMainloopFwdSm80ILi8ELi1ELb0EN4cute5tupleIJNS5_1CILi128EEENS7_ILi96EEENS7_ILi256EEEEEELi256ENS_10bfloat16_tEfNS_4arch4Sm80ELb0ELb0ELb0ELb1ELb0ELb0ELb1ELb0EEENS1_21CollectiveEpilogueFwdINS6_IJS8_SA_S9_EEENS6_IJNS7_ILi1EEESI_SI_EEESC_SE_Li256ELb1ELb1ELb0ELb0EEENS1_19SingleTileSchedulerILb1ELb0ELb1ELi128EEEEEEEEEvNT_6ParamsE --------------------------
	.section	.nv.info._ZN7cutlass13device_kernelIN5flash19enable_sm80_to_sm89INS1_16FlashAttnFwdSm80INS1_25CollectiveMainloopFwdSm80ILi8ELi1ELb0EN4cute5tupleIJNS5_1CILi128EEENS7_ILi96EEENS7_ILi256EEEEEELi256ENS_10bfloat16_tEfNS_4arch4Sm80ELb0ELb0ELb0ELb1ELb0ELb0ELb1ELb0EEENS1_21CollectiveEpilogueFwdINS6_IJS8_SA_S9_EEENS6_IJNS7_ILi1EEESI_SI_EEESC_SE_Li256ELb1ELb1ELb0ELb0EEENS1_19SingleTileSchedulerILb1ELb0ELb1ELi128EEEEEEEEEvNT_6ParamsE,"",@"SHT_CUDA_INFO"
	.sectionflags	@""
	.align	4


	//----- nvinfo : EIATTR_CUDA_API_VERSION
	.align		4
        /*0000*/ 	.byte	0x04, 0x37
        /*0002*/ 	.short	(.L_240 - .L_239)
.L_239:
        /*0004*/ 	.word	0x00000082


	//----- nvinfo : EIATTR_KPARAM_INFO
	.align		4
.L_240:
        /*0008*/ 	.byte	0x04, 0x17
        /*000a*/ 	.short	(.L_242 - .L_241)
.L_241:
        /*000c*/ 	.word	0x00000000
        /*0010*/ 	.short	0x0000
        /*0012*/ 	.short	0x0000
        /*0014*/ 	.byte	0x00, 0xf0, 0x61, 0x10


	//----- nvinfo : EIATTR_SPARSE_MMA_MASK
	.align		4
.L_242:
        /*0018*/ 	.byte	0x03, 0x50
        /*001a*/ 	.short	0x0000


	//----- nvinfo : EIATTR_MAXREG_COUNT
	.align		4
        /*001c*/ 	.byte	0x03, 0x1b
        /*001e*/ 	.short	0x00ff


	//----- nvinfo : EIATTR_MERCURY_ISA_VERSION
	.align		4
        /*0020*/ 	.byte	0x03, 0x5f
        /*0022*/ 	.short	0x0101


	//----- nvinfo : EIATTR_VRC_CTA_INIT_COUNT
	.align		4
        /*0024*/ 	.byte	0x02, 0x4a
	.zero		1
	.zero		1


	//----- nvinfo : EIATTR_EXIT_INSTR_OFFSETS
	.align		4
        /*0028*/ 	.byte	0x04, 0x1c
        /*002a*/ 	.short	(.L_244 - .L_243)


	//   ....[0]....
.L_243:
        /*002c*/ 	.word	0x00000010


	//----- nvinfo : EIATTR_MAX_THREADS
	.align		4
.L_244:
        /*0030*/ 	.byte	0x04, 0x05
        /*0032*/ 	.short	(.L_246 - .L_245)
.L_245:
        /*0034*/ 	.word	0x00000100
        /*0038*/ 	.word	0x00000001
        /*003c*/ 	.word	0x00000001


	//----- nvinfo : EIATTR_CBANK_PARAM_SIZE
	.align		4
.L_246:
        /*0040*/ 	.byte	0x03, 0x19
        /*0042*/ 	.short	0x0418


	//----- nvinfo : EIATTR_PARAM_CBANK
	.align		4
        /*0044*/ 	.byte	0x04, 0x0a
        /*0046*/ 	.short	(.L_248 - .L_247)
	.align		4
.L_247:
        /*0048*/ 	.word	index@(.nv.constant0._ZN7cutlass13device_kernelIN5flash19enable_sm80_to_sm89INS1_16FlashAttnFwdSm80INS1_25CollectiveMainloopFwdSm80ILi8ELi1ELb0EN4cute5tupleIJNS5_1CILi128EEENS7_ILi96EEENS7_ILi256EEEEEELi256ENS_10bfloat16_tEfNS_4arch4Sm80ELb0ELb0ELb0ELb1ELb0ELb0ELb1ELb0EEENS1_21CollectiveEpilogueFwdINS6_IJS8_SA_S9_EEENS6_IJNS7_ILi1EEESI_SI_EEESC_SE_Li256ELb1ELb1ELb0ELb0EEENS1_19SingleTileSchedulerILb1ELb0ELb1ELi128EEEEEEEEEvNT_6ParamsE)
        /*004c*/ 	.short	0x0380
        /*004e*/ 	.short	0x0418


	//----- nvinfo : EIATTR_SW_WAR
	.align		4
.L_248:
        /*0050*/ 	.byte	0x04, 0x36
        /*0052*/ 	.short	(.L_250 - .L_249)
.L_249:
        /*0054*/ 	.word	0x00000008
.L_250:


//--------------------- .nv.info._ZN7cutlass13device_kernelIN5flash19enable_sm80_to_sm89INS1_16FlashAttnFwdSm80INS1_25CollectiveMainloopFwdSm80ILi8ELi1ELb0EN4cute5tupleIJNS5_1CILi128EEENS7_ILi48EEENS7_ILi256EEEEEELi256ENS_10bfloat16_tEfNS_4arch4Sm80ELb0ELb0ELb0ELb1ELb0ELb1ELb1ELb0EEENS1_21CollectiveEpilogueFwdINS6_IJS8_SA_S9_EEENS6_IJNS7_ILi1EEESI_SI_EEESC_SE_Li256ELb1ELb1ELb0ELb0EEENS1_19SingleTileSchedulerILb1ELb0ELb1ELi128EEEEEEEEEvNT_6ParamsE --------------------------
	.section	.nv.info._ZN7cutlass13device_kernelIN5flash19enable_sm80_to_sm89INS1_16FlashAttnFwdSm80INS1_25CollectiveMainloopFwdSm80ILi8ELi1ELb0EN4cute5tupleIJNS5_1CILi128EEENS7_ILi48EEENS7_ILi256EEEEEELi256ENS_10bfloat16_tEfNS_4arch4Sm80ELb0ELb0ELb0ELb1ELb0ELb1ELb1ELb0EEENS1_21CollectiveEpilogueFwdINS6_IJS8_SA_S9_EEENS6_IJNS7_ILi1EEESI_SI_EEESC_SE_Li256ELb1ELb1ELb0ELb0EEENS1_19SingleTileSchedulerILb1ELb0ELb1ELi128EEEEEEEEEvNT_6ParamsE,"",@"SHT_CUDA_INFO"
	.sectionflags	@""
	.align	4


	//----- nvinfo : EIATTR_CUDA_API_VERSION
	.align		4
        /*0000*/ 	.byte	0x04, 0x37
        /*0002*/ 	.short	(.L_252 - .L_251)
.L_251:
        /*0004*/ 	.word	0x00000082


	//----- nvinfo : EIATTR_KPARAM_INFO
	.align		4
.L_252:
        /*0008*/ 	.byte	0x04, 0x17
        /*000a*/ 	.short	(.L_254 - .L_253)
.L_253:
        /*000c*/ 	.word	0x00000000
        /*0010*/ 	.short	0x0000
        /*0012*/ 	.short	0x0000
        /*0014*/ 	.byte	0x00, 0xf0, 0x61, 0x10


	//----- nvinfo : EIATTR_SPARSE_MMA_MASK
	.align		4
.L_254:
        /*0018*/ 	.byte	0x03, 0x50
        /*001a*/ 	.short	0x0000


	//----- nvinfo : EIATTR_MAXREG_COUNT
	.align		4
        /*001c*/ 	.byte	0x03, 0x1b
        /*001e*/ 	.short	0x00ff


	//----- nvinfo : EIATTR_MERCURY_ISA_VERSION
	.align		4
        /*0020*/ 	.byte	0x03, 0x5f
        /*0022*/ 	.short	0x0101


	//----- nvinfo : EIATTR_VRC_CTA_INIT_COUNT
	.align		4
        /*0024*/ 	.byte	0x02, 0x4a
	.zero		1
	.zero		1


	//----- nvinfo : EIATTR_EXIT_INSTR_OFFSETS
	.align		4
        /*0028*/ 	.byte	0x04, 0x1c
        /*002a*/ 	.short	(.L_256 - .L_255)


	//   ....[0]....
.L_255:
        /*002c*/ 	.word	0x00000010


	//----- nvinfo : EIATTR_MAX_THREADS
	.align		4
.L_256:
        /*0030*/ 	.byte	0x04, 0x05
        /*0032*/ 	.short	(.L_258 - .L_257)
.L_257:
        /*0034*/ 	.word	0x00000100
        /*0038*/ 	.word	0x00000001
        /*003c*/ 	.word	0x00000001


	//----- nvinfo : EIATTR_CBANK_PARAM_SIZE
	.align		4
.L_258:
        /*0040*/ 	.byte	0x03, 0x19
        /*0042*/ 	.short	0x0418


	//----- nvinfo : EIATTR_PARAM_CBANK
	.align		4
        /*0044*/ 	.byte	0x04, 0x0a
        /*0046*/ 	.short	(.L_260 - .L_259)
	.align		4
.L_259:
        /*0048*/ 	.word	index@(.nv.constant0._ZN7cutlass13device_kernelIN5flash19enable_sm80_to_sm89INS1_16FlashAttnFwdSm80INS1_25CollectiveMainloopFwdSm80ILi8ELi1ELb0EN4cute5tupleIJNS5_1CILi128EEENS7_ILi48EEENS7_ILi256EEEEEELi256ENS_10bfloat16_tEfNS_4arch4Sm80ELb0ELb0ELb0ELb1ELb0ELb1ELb1ELb0EEENS1_21CollectiveEpilogueFwdINS6_IJS8_SA_S9_EEENS6_IJNS7_ILi1EEESI_SI_EEESC_SE_Li256ELb1ELb1ELb0ELb0EEENS1_19SingleTileSchedulerILb1ELb0ELb1ELi128EEEEEEEEEvNT_6ParamsE)
        /*004c*/ 	.short	0x0380
        /*004e*/ 	.short	0x0418


	//----- nvinfo : EIATTR_SW_WAR
	.align		4
.L_260:
        /*0050*/ 	.byte	0x04, 0x36
        /*0052*/ 	.short	(.L_262 - .L_261)
.L_261:
        /*0054*/ 	.word	0x00000008
.L_262:


//--------------------- .nv.info._ZN7cutlass13device_kernelIN5flash19enable_sm80_to_sm89INS1_16FlashAttnFwdSm80INS1_25CollectiveMainloopFwdSm80ILi8ELi1ELb0EN4cute5tupleIJNS5_1CILi128EEENS7_ILi64EEENS7_ILi256EEEEEELi256ENS_10bfloat16_tEfNS_4arch4Sm80ELb0ELb1ELb0ELb0ELb0ELb0ELb1ELb0EEENS1_21CollectiveEpilogueFwdINS6_IJS8_SA_S9_EEENS6_IJNS7_ILi1EEESI_SI_EEESC_SE_Li256ELb0ELb1ELb0ELb0EEENS1_19SingleTileSchedulerILb0ELb0ELb1ELi128EEEEEEEEEvNT_6ParamsE --------------------------
	.section	.nv.info._ZN7cutlass13device_kernelIN5flash19enable_sm80_to_sm89INS1_16FlashAttnFwdSm80INS1_25CollectiveMainloopFwdSm80ILi8ELi1ELb0EN4cute5tupleIJNS5_1CILi128EEENS7_ILi64EEENS7_ILi256EEEEEELi256ENS_10bfloat16_tEfNS_4arch4Sm80ELb0ELb1ELb0ELb0ELb0ELb0ELb1ELb0EEENS1_21CollectiveEpilogueFwdINS6_IJS8_SA_S9_EEENS6_IJNS7_ILi1EEESI_SI_EEESC_SE_Li256ELb0ELb1ELb0ELb0EEENS1_19SingleTileSchedulerILb0ELb0ELb1ELi128EEEEEEEEEvNT_6ParamsE,"",@"SHT_CUDA_INFO"
	.sectionflags	@""
	.align	4


	//----- nvinfo : EIATTR_CUDA_API_VERSION
	.align		4
        /*0000*/ 	.byte	0x04, 0x37
        /*0002*/ 	.short	(.L_264 - .L_263)
.L_263:
        /*0004*/ 	.word	0x00000082


	//----- nvinfo : EIATTR_KPARAM_INFO
	.align		4
.L_264:
        /*0008*/ 	.byte	0x04, 0x17
        /*000a*/ 	.short	(.L_266 - .L_265)
.L_265:
        /*000c*/ 	.word	0x00000000
        /*0010*/ 	.short	0x0000
        /*0012*/ 	.short	0x0000
        /*0014*/ 	.byte	0x00, 0xf0, 0x61, 0x10


	//----- nvinfo : EIATTR_SPARSE_MMA_MASK
	.align		4
.L_266:
        /*0018*/ 	.byte	0x03, 0x50
        /*001a*/ 	.short	0x0000


	//----- nvinfo : EIATTR_MAXREG_COUNT
	.align		4
        /*001c*/ 	.byte	0x03, 0x1b
        /*001e*/ 	.short	0x00ff


	//----- nvinfo : EIATTR_MERCURY_ISA_VERSION
	.align		4
        /*0020*/ 	.byte	0x03, 0x5f
        /*0022*/ 	.short	0x0101


	//----- nvinfo : EIATTR_VRC_CTA_INIT_COUNT
	.align		4
        /*0024*/ 	.byte	0x02, 0x4a
	.zero		1
	.zero		1


	//----- nvinfo : EIATTR_EXIT_INSTR_OFFSETS
	.align		4
        /*0028*/ 	.byte	0x04, 0x1c
        /*002a*/ 	.short	(.L_268 - .L_267)


	//   ....[0]....
.L_267:
        /*002c*/ 	.word	0x00000010


	//----- nvinfo : EIATTR_MAX_THREADS
	.align		4
.L_268:
        /*0030*/ 	.byte	0x04, 0x05
        /*0032*/ 	.short	(.L_270 - .L_269)
.L_269:
        /*0034*/ 	.word	0x00000100
        /*0038*/ 	.word	0x00000001
        /*003c*/ 	.word	0x00000001


	//----- nvinfo : EIATTR_CBANK_PARAM_SIZE
	.align		4
.L_270:
        /*0040*/ 	.byte	0x03, 0x19
        /*0042*/ 	.short	0x0418


	//----- nvinfo : EIATTR_PARAM_CBANK
	.align		4
        /*0044*/ 	.byte	0x04, 0x0a
        /*0046*/ 	.short	(.L_272 - .L_271)
	.align		4
.L_271:
        /*0048*/ 	.word	index@(.nv.constant0._ZN7cutlass13device_kernelIN5flash19enable_sm80_to_sm89INS1_16FlashAttnFwdSm80INS1_25CollectiveMainloopFwdSm80ILi8ELi1ELb0EN4cute5tupleIJNS5_1CILi128EEENS7_ILi64EEENS7_ILi256EEEEEELi256ENS_10bfloat16_tEfNS_4arch4Sm80ELb0ELb1ELb0ELb0ELb0ELb0ELb1ELb0EEENS1_21CollectiveEpilogueFwdINS6_IJS8_SA_S9_EEENS6_IJNS7_ILi1EEESI_SI_EEESC_SE_Li256ELb0ELb1ELb0ELb0EEENS1_19SingleTileSchedulerILb0ELb0ELb1ELi128EEEEEEEEEvNT_6ParamsE)
        /*004c*/ 	.short	0x0380
        /*004e*/ 	.short	0x0418


	//----- nvinfo : EIATTR_SW_WAR
	.align		4
.L_272:
        /*0050*/ 	.byte	0x04, 0x36
        /*0052*/ 	.short	(.L_274 - .L_273)
.L_273:
        /*0054*/ 	.word	0x00000008
.L_274:


//--------------------- .nv.info._ZN7cutlass13device_kernelIN5flash19enable_sm80_to_sm89INS1_16FlashAttnFwdSm80INS1_25CollectiveMainloopFwdSm80ILi8ELi1ELb0EN4cute5tupleIJNS5_1CILi128EEENS7_ILi64EEENS7_ILi256EEEEEELi256ENS_10bfloat16_tEfNS_4arch4Sm80ELb0ELb1ELb0ELb1ELb0ELb0ELb1ELb0EEENS1_21CollectiveEpilogueFwdINS6_IJS8_SA_S9_EEENS6_IJNS7_ILi1EEESI_SI_EEESC_SE_Li256ELb1ELb1ELb0ELb0EEENS1_19SingleTileSchedulerILb1ELb0ELb1ELi128EEEEEEEEEvNT_6ParamsE --------------------------
	.section	.nv.info._ZN7cutlass13device_kernelIN5flash19enable_sm80_to_sm89INS1_16FlashAttnFwdSm80INS1_25CollectiveMainloopFwdSm80ILi8ELi1ELb0EN4cute5tupleIJNS5_1CILi128EEENS7_ILi64EEENS7_ILi256EEEEEELi256ENS_10bfloat16_tEfNS_4arch4Sm80ELb0ELb1ELb0ELb1ELb0ELb0ELb1ELb0EEENS1_21CollectiveEpilogueFwdINS6_IJS8_SA_S9_EEENS6_IJNS7_ILi1EEESI_SI_EEESC_SE_Li256ELb1ELb1ELb0ELb0EEENS1_19SingleTileSchedulerILb1ELb0ELb1ELi128EEEEEEEEEvNT_6ParamsE,"",@"SHT_CUDA_INFO"
	.sectionflags	@""
	.align	4


	//----- nvinfo : EIATTR_CUDA_API_VERSION
	.align		4
        /*0000*/ 	.byte	0x04, 0x37
        /*0002*/ 	.short	(.L_276 - .L_275)
.L_275:
        /*0004*/ 	.word	0x00000082


	//----- nvinfo : EIATTR_KPARAM_INFO
	.align		4
.L_276:
        /*0008*/ 	.byte	0x04, 0x17
        /*000a*/ 	.short	(.L_278 - .L_277)
.L_277:
        /*000c*/ 	.word	0x00000000
        /*0010*/ 	.short	0x0000
        /*0012*/ 	.short	0x0000
        /*0014*/ 	.byte	0x00, 0xf0, 0x61, 0x10


	//----- nvinfo : EIATTR_SPARSE_MMA_MASK
	.align		4
.L_278:
        /*0018*/ 	.byte	0x03, 0x50
        /*001a*/ 	.short	0x0000


	//----- nvinfo : EIATTR_MAXREG_COUNT
	.align		4
        /*001c*/ 	.byte	0x03, 0x1b
        /*001e*/ 	.short	0x00ff


	//----- nvinfo : EIATTR_MERCURY_ISA_VERSION
	.align		4
        /*0020*/ 	.byte	0x03, 0x5f
        /*0022*/ 	.short	0x0101


	//----- nvinfo : EIATTR_VRC_CTA_INIT_COUNT
	.align		4
        /*0024*/ 	.byte	0x02, 0x4a
	.zero		1
	.zero		1


	//----- nvinfo : EIATTR_EXIT_INSTR_OFFSETS
	.align		4
        /*0028*/ 	.byte	0x04, 0x1c
        /*002a*/ 	.short	(.L_280 - .L_279)


	//   ....[0]....
.L_279:
        /*002c*/ 	.word	0x00000010


	//----- nvinfo : EIATTR_MAX_THREADS
	.align		4
.L_280:
        /*0030*/ 	.byte	0x04, 0x05
        /*0032*/ 	.short	(.L_282 - .L_281)
.L_281:
        /*0034*/ 	.word	0x00000100
        /*0038*/ 	.word	0x00000001
        /*003c*/ 	.word	0x00000001


	//----- nvinfo : EIATTR_CBANK_PARAM_SIZE
	.align		4
.L_282:
        /*0040*/ 	.byte	0x03, 0x19
        /*0042*/ 	.short	0x0418


	//----- nvinfo : EIATTR_PARAM_CBANK
	.align		4
        /*0044*/ 	.byte	0x04, 0x0a
        /*0046*/ 	.short	(.L_284 - .L_283)
	.align		4
.L_283:
        /*0048*/ 	.word	index@(.nv.constant0._ZN7cutlass13device_kernelIN5flash19enable_sm80_to_sm89INS1_16FlashAttnFwdSm80INS1_25CollectiveMainloopFwdSm80ILi8ELi1ELb0EN4cute5tupleIJNS5_1CILi128EEENS7_ILi64EEENS7_ILi256EEEEEELi256ENS_10bfloat16_tEfNS_4arch4Sm80ELb0ELb1ELb0ELb1ELb0ELb0ELb1ELb0EEENS1_21CollectiveEpilogueFwdINS6_IJS8_SA_S9_EEENS6_IJNS7_ILi1EEESI_SI_EEESC_SE_Li256ELb1ELb1ELb0ELb0EEENS1_19SingleTileSchedulerILb1ELb0ELb1ELi128EEEEEEEEEvNT_6ParamsE)
        /*004c*/ 	.short	0x0380
        /*004e*/ 	.short	0x0418


	//----- nvinfo : EIATTR_SW_WAR
	.align		4
.L_284:
        /*0050*/ 	.byte	0x04, 0x36
        /*0052*/ 	.short	(.L_286 - .L_285)
.L_285:
        /*0054*/ 	.word	0x00000008
.L_286:


//--------------------- .nv.info._ZN7cutlass13device_kernelIN5flash19enable_sm80_to_sm89INS1_16FlashAttnFwdSm80INS1_25CollectiveMainloopFwdSm80ILi8ELi1ELb0EN4cute5tupleIJNS5_1CILi128EEENS7_ILi48EEENS7_ILi256EEEEEELi256ENS_10bfloat16_tEfNS_4arch4Sm80ELb0ELb1ELb0ELb1ELb0ELb1ELb1ELb0EEENS1_21CollectiveEpilogueFwdINS6_IJS8_SA_S9_EEENS6_IJNS7_ILi1EEESI_SI_EEESC_SE_Li256ELb1ELb1ELb0ELb0EEENS1_19SingleTileSchedulerILb1ELb0ELb1ELi128EEEEEEEEEvNT_6ParamsE --------------------------
	.section	.nv.info._ZN7cutlass13device_kernelIN5flash19enable_sm80_to_sm89INS1_16FlashAttnFwdSm80INS1_25CollectiveMainloopFwdSm80ILi8ELi1ELb0EN4cute5tupleIJNS5_1CILi128EEENS7_ILi48EEENS7_ILi256EEEEEELi256ENS_10bfloat16_tEfNS_4arch4Sm80ELb0ELb1ELb0ELb1ELb0ELb1ELb1ELb0EEENS1_21CollectiveEpilogueFwdINS6_IJS8_SA_S9_EEENS6_IJNS7_ILi1EEESI_SI_EEESC_SE_Li256ELb1ELb1ELb0ELb0EEENS1_19SingleTileSchedulerILb1ELb0ELb1ELi128EEEEEEEEEvNT_6ParamsE,"",@"SHT_CUDA_INFO"
	.sectionflags	@""
	.align	4


	//----- nvinfo : EIATTR_CUDA_API_VERSION
	.align		4
        /*0000*/ 	.byte	0x04, 0x37
        /*0002*/ 	.short	(.L_288 - .L_287)
.L_287:
        /*0004*/ 	.word	0x00000082


	//----- nvinfo : EIATTR_KPARAM_INFO
	.align		4
.L_288:
        /*0008*/ 	.byte	0x04, 0x17
        /*000a*/ 	.short	(.L_290 - .L_289)
.L_289:
        /*000c*/ 	.word	0x00000000
        /*0010*/ 	.short	0x0000
        /*0012*/ 	.short	0x0000
        /*0014*/ 	.byte	0x00, 0xf0, 0x61, 0x10


	//----- nvinfo : EIATTR_SPARSE_MMA_MASK
	.align		4
.L_290:
        /*0018*/ 	.byte	0x03, 0x50
        /*001a*/ 	.short	0x0000


	//----- nvinfo : EIATTR_MAXREG_COUNT
	.align		4
        /*001c*/ 	.byte	0x03, 0x1b
        /*001e*/ 	.short	0x00ff


	//----- nvinfo : EIATTR_MERCURY_ISA_VERSION
	.align		4
        /*0020*/ 	.byte	0x03, 0x5f
        /*0022*/ 	.short	0x0101


	//----- nvinfo : EIATTR_VRC_CTA_INIT_COUNT
	.align		4
        /*0024*/ 	.byte	0x02, 0x4a
	.zero		1
	.zero		1


	//----- nvinfo : EIATTR_EXIT_INSTR_OFFSETS
	.align		4
        /*0028*/ 	.byte	0x04, 0x1c
        /*002a*/ 	.short	(.L_292 - .L_291)


	//   ....[0]....
.L_291:
        /*002c*/ 	.word	0x00000010


	//----- nvinfo : EIATTR_MAX_THREADS
	.align		4
.L_292:
        /*0030*/ 	.byte	0x04, 0x05
        /*0032*/ 	.short	(.L_294 - .L_293)
.L_293:
        /*0034*/ 	.word	0x00000100
        /*0038*/ 	.word	0x00000001
        /*003c*/ 	.word	0x00000001


	//----- nvinfo : EIATTR_CBANK_PARAM_SIZE
	.align		4
.L_294:
        /*0040*/ 	.byte	0x03, 0x19
        /*0042*/ 	.short	0x0418


	//----- nvinfo : EIATTR_PARAM_CBANK
	.align		4
        /*0044*/ 	.byte	0x04, 0x0a
        /*0046*/ 	.short	(.L_296 - .L_295)
	.align		4
.L_295:
        /*0048*/ 	.word	index@(.nv.constant0._ZN7cutlass13device_kernelIN5flash19enable_sm80_to_sm89INS1_16FlashAttnFwdSm80INS1_25CollectiveMainloopFwdSm80ILi8ELi1ELb0EN4cute5tupleIJNS5_1CILi128EEENS7_ILi48EEENS7_ILi256EEEEEELi256ENS_10bfloat16_tEfNS_4arch4Sm80ELb0ELb1ELb0ELb1ELb0ELb1ELb1ELb0EEENS1_21CollectiveEpilogueFwdINS6_IJS8_SA_S9_EEENS6_IJNS7_ILi1EEESI_SI_EEESC_SE_Li256ELb1ELb1ELb0ELb0EEENS1_19SingleTileSchedulerILb1ELb0ELb1ELi128EEEEEEEEEvNT_6ParamsE)
        /*004c*/ 	.short	0x0380
        /*004e*/ 	.short	0x0418


	//----- nvinfo : EIATTR_SW_WAR
	.align		4
.L_296:
        /*0050*/ 	.byte	0x04, 0x36
        /*0052*/ 	.short	(.L_298 - .L_297)
.L_297:
        /*0054*/ 	.word	0x00000008
.L_298:


//--------------------- .nv.info._ZN7cutlass13device_kernelIN5flash19enable_sm80_to_sm89INS1_16FlashAttnFwdSm80INS1_25CollectiveMainloopFwdSm80ILi8ELi1ELb0EN4cute5tupleIJNS5_1CILi128EEENS7_ILi96EEENS7_ILi256EEEEEELi256ENS_10bfloat16_tEfNS_4arch4Sm80ELb1ELb0ELb0ELb0ELb0ELb0ELb1ELb0EEENS1_21CollectiveEpilogueFwdINS6_IJS8_SA_S9_EEENS6_IJNS7_ILi1EEESI_SI_EEESC_SE_Li256ELb0ELb1ELb0ELb0EEENS1_30DynamicPersistentTileSchedulerILi256ELi256ELb0ELb1ELb0EEEEEEEEEvNT_6ParamsE --------------------------
	.section	.nv.info._ZN7cutlass13device_kernelIN5flash19enable_sm80_to_sm89INS1_16FlashAttnFwdSm80INS1_25CollectiveMainloopFwdSm80ILi8ELi1ELb0EN4cute5tupleIJNS5_1CILi128EEENS7_ILi96EEENS7_ILi256EEEEEELi256ENS_10bfloat16_tEfNS_4arch4Sm80ELb1ELb0ELb0ELb0ELb0ELb0ELb1ELb0EEENS1_21CollectiveEpilogueFwdINS6_IJS8_SA_S9_EEENS6_IJNS7_ILi1EEESI_SI_EEESC_SE_Li256ELb0ELb1ELb0ELb0EEENS1_30DynamicPersistentTileSchedulerILi256ELi256ELb0ELb1ELb0EEEEEEEEEvNT_6ParamsE,"",@"SHT_CUDA_INFO"
	.sectionflags	@""
	.align	4


	//----- nvinfo : EIATTR_CUDA_API_VERSION
	.align		4
        /*0000*/ 	.byte	0x04, 0x37
        /*0002*/ 	.short	(.L_300 - .L_299)
.L_299:
        /*0004*/ 	.word	0x00000082


	//----- nvinfo : EIATTR_KPARAM_INFO
	.align		4
.L_300:
        /*0008*/ 	.byte	0x04, 0x17
        /*000a*/ 	.short	(.L_302 - .L_301)
.L_301:
        /*000c*/ 	.word	0x00000000
        /*0010*/ 	.short	0x0000
        /*0012*/ 	.short	0x0000
        /*0014*/ 	.byte	0x00, 0xf0, 0xa1, 0x10


	//----- nvinfo : EIATTR_SPARSE_MMA_MASK
	.align		4
.L_302:
        /*0018*/ 	.byte	0x03, 0x50
        /*001a*/ 	.short	0x0000


	//----- nvinfo : EIATTR_MAXREG_COUNT
	.align		4
        /*001c*/ 	.byte	0x03, 0x1b
        /*001e*/ 	.short	0x00ff


	//----- nvinfo : EIATTR_MERCURY_ISA_VERSION
	.align		4
        /*0020*/ 	.byte	0x03, 0x5f
        /*0022*/ 	.short	0x0101


	//----- nvinfo : EIATTR_VRC_CTA_INIT_COUNT
	.align		4
        /*0024*/ 	.byte	0x02, 0x4a
	.zero		1
	.zero		1


	//----- nvinfo : EIATTR_EXIT_INSTR_OFFSETS
	.align		4
        /*0028*/ 	.byte	0x04, 0x1c
        /*002a*/ 	.short	(.L_304 - .L_303)


	//   ....[0]....
.L_303:
        /*002c*/ 	.word	0x00000010


	//----- nvinfo : EIATTR_MAX_THREADS
	.align		4
.L_304:
        /*0030*/ 	.byte	0x04, 0x05
        /*0032*/ 	.short	(.L_306 - .L_305)
.L_305:
        /*0034*/ 	.word	0x00000100
        /*0038*/ 	.word	0x00000001
        /*003c*/ 	.word	0x00000001


	//----- nvinfo : EIATTR_CBANK_PARAM_SIZE
	.align		4
.L_306:
        /*0040*/ 	.byte	0x03, 0x19
        /*0042*/ 	.short	0x0428


	//----- nvinfo : EIATTR_PARAM_CBANK
	.align		4
        /*0044*/ 	.byte	0x04, 0x0a
        /*0046*/ 	.short	(.L_308 - .L_307)
	.align		4
.L_307:
        /*0048*/ 	.word	index@(.nv.constant0._ZN7cutlass13device_kernelIN5flash19enable_sm80_to_sm89INS1_16FlashAttnFwdSm80INS1_25CollectiveMainloopFwdSm80ILi8ELi1ELb0EN4cute5tupleIJNS5_1CILi128EEENS7_ILi96EEENS7_ILi256EEEEEELi256ENS_10bfloat16_tEfNS_4arch4Sm80ELb1ELb0ELb0ELb0ELb0ELb0ELb1ELb0EEENS1_21CollectiveEpilogueFwdINS6_IJS8_SA_S9_EEENS6_IJNS7_ILi1EEESI_SI_EEESC_SE_Li256ELb0ELb1ELb0ELb0EEENS1_30DynamicPersistentTileSchedulerILi256ELi256ELb0ELb1ELb0EEEEEEEEEvNT_6ParamsE)
        /*004c*/ 	.short	0x0380
        /*004e*/ 	.short	0x0428


	//----- nvinfo : EIATTR_SW_WAR
	.align		4
.L_308:
        /*0050*/ 	.byte	0x04, 0x36
        /*0052*/ 	.short	(.L_310 - .L_309)
.L_309:
        /*0054*/ 	.word	0x00000008
.L_310:


//--------------------- .nv.info._ZN7cutlass13device_kernelIN5flash19enable_sm80_to_sm89INS1_16FlashAttnFwdSm80INS1_25CollectiveMainloopFwdSm80ILi8ELi1ELb0EN4cute5tupleIJNS5_1CILi128EEENS7_ILi96EEENS7_ILi256EEEEEELi256ENS_10bfloat16_tEfNS_4arch4Sm80ELb1ELb0ELb0ELb1ELb0ELb0ELb1ELb0EEENS1_21CollectiveEpilogueFwdINS6_IJS8_SA_S9_EEENS6_IJNS7_ILi1EEESI_SI_EEESC_SE_Li256ELb1ELb1ELb0ELb0EEENS1_19SingleTileSchedulerILb1ELb0ELb1ELi128EEEEEEEEEvNT_6ParamsE --------------------------
	.section	.nv.info._ZN7cutlass13device_kernelIN5flash19enable_sm80_to_sm89INS1_16FlashAttnFwdSm80INS1_25CollectiveMainloopFwdSm80ILi8ELi1ELb0EN4cute5tupleIJNS5_1CILi128EEENS7_ILi96EEENS7_ILi256EEEEEELi256ENS_10bfloat16_tEfNS_4arch4Sm80ELb1ELb0ELb0ELb1ELb0ELb0ELb1ELb0EEENS1_21CollectiveEpilogueFwdINS6_IJS8_SA_S9_EEENS6_IJNS7_ILi1EEESI_SI_EEESC_SE_Li256ELb1ELb1ELb0ELb0EEENS1_19SingleTileSchedulerILb1ELb0ELb1ELi128EEEEEEEEEvNT_6ParamsE,"",@"SHT_CUDA_INFO"
	.sectionflags	@""
	.align	4


	//----- nvinfo : EIATTR_CUDA_API_VERSION
	.align		4
        /*0000*/ 	.byte	0x04, 0x37
        /*0002*/ 	.short	(.L_312 - .L_311)
.L_311:
        /*0004*/ 	.word	0x00000082


	//----- nvinfo : EIATTR_KPARAM_INFO
	.align		4
.L_312:
        /*0008*/ 	.byte	0x04, 0x17
        /*000a*/ 	.short	(.L_314 - .L_313)
.L_313:
        /*000c*/ 	.word	0x00000000
        /*0010*/ 	.short	0x0000
        /*0012*/ 	.short	0x0000
        /*0014*/ 	.byte	0x00, 0xf0, 0x61, 0x10


	//----- nvinfo : EIATTR_SPARSE_MMA_MASK
	.align		4
.L_314:
        /*0018*/ 	.byte	0x03, 0x50
        /*001a*/ 	.short	0x0000


	//----- nvinfo : EIATTR_MAXREG_COUNT
	.align		4
        /*001c*/ 	.byte	0x03, 0x1b
        /*001e*/ 	.short	0x00ff


	//----- nvinfo : EIATTR_MERCURY_ISA_VERSION
	.align		4
        /*0020*/ 	.byte	0x03, 0x5f
        /*0022*/ 	.short	0x0101


	//----- nvinfo : EIATTR_VRC_CTA_INIT_COUNT
	.align		4
        /*0024*/ 	.byte	0x02, 0x4a
	.zero		1
	.zero		1


	//----- nvinfo : EIATTR_EXIT_INSTR_OFFSETS
	.align		4
        /*0028*/ 	.byte	0x04, 0x1c
        /*002a*/ 	.short	(.L_316 - .L_315)


	//   ....[0]....
.L_315:
        /*002c*/ 	.word	0x00000010


	//----- nvinfo : EIATTR_MAX_THREADS
	.align		4
.L_316:
        /*0030*/ 	.byte	0x04, 0x05
        /*0032*/ 	.short	(.L_318 - .L_317)
.L_317:
        /*0034*/ 	.word	0x00000100
        /*0038*/ 	.word	0x00000001
        /*003c*/ 	.word	0x00000001


	//----- nvinfo : EIATTR_CBANK_PARAM_SIZE
	.align		4
.L_318:
        /*0040*/ 	.byte	0x03, 0x19
        /*0042*/ 	.short	0x0418


	//----- nvinfo : EIATTR_PARAM_CBANK
	.align		4
        /*0044*/ 	.byte	0x04, 0x0a
        /*0046*/ 	.short	(.L_320 - .L_319)
	.align		4
.L_319:
        /*0048*/ 	.word	index@(.nv.constant0._ZN7cutlass13device_kernelIN5flash19enable_sm80_to_sm89INS1_16FlashAttnFwdSm80INS1_25CollectiveMainloopFwdSm80ILi8ELi1ELb0EN4cute5tupleIJNS5_1CILi128EEENS7_ILi96EEENS7_ILi256EEEEEELi256ENS_10bfloat16_tEfNS_4arch4Sm80ELb1ELb0ELb0ELb1ELb0ELb0ELb1ELb0EEENS1_21CollectiveEpilogueFwdINS6_IJS8_SA_S9_EEENS6_IJNS7_ILi1EEESI_SI_EEESC_SE_Li256ELb1ELb1ELb0ELb0EEENS1_19SingleTileSchedulerILb1ELb0ELb1ELi128EEEEEEEEEvNT_6ParamsE)
        /*004c*/ 	.short	0x0380
        /*004e*/ 	.short	0x0418


	//----- nvinfo : EIATTR_SW_WAR
	.align		4
.L_320:
        /*0050*/ 	.byte	0x04, 0x36
        /*0052*/ 	.short	(.L_322 - .L_321)
.L_321:
        /*0054*/ 	.word	0x00000008
.L_322:


//--------------------- .nv.info._ZN7cutlass13device_kernelIN5flash19enable_sm80_to_sm89INS1_16FlashAttnFwdSm80INS1_25CollectiveMainloopFwdSm80ILi8ELi1ELb0EN4cute5tupleIJNS5_1CILi128EEENS7_ILi48EEENS7_ILi256EEEEEELi256ENS_10bfloat16_tEfNS_4arch4Sm80ELb1ELb0ELb0ELb1ELb0ELb1ELb1ELb0EEENS1_21CollectiveEpilogueFwdINS6_IJS8_SA_S9_EEENS6_IJNS7_ILi1EEESI_SI_EEESC_SE_Li256ELb1ELb1ELb0ELb0EEENS1_19SingleTileSchedulerILb1ELb0ELb1ELi128EEEEEEEEEvNT_6ParamsE --------------------------
	.section	.nv.info._ZN7cutlass13device_kernelIN5flash19enable_sm80_to_sm89INS1_16FlashAttnFwdSm80INS1_25CollectiveMainloopFwdSm80ILi8ELi1ELb0EN4cute5tupleIJNS5_1CILi128EEENS7_ILi48EEENS7_ILi256EEEEEELi256ENS_10bfloat16_tEfNS_4arch4Sm80ELb1ELb0ELb0ELb1ELb0ELb1ELb1ELb0EEENS1_21CollectiveEpilogueFwdINS6_IJS8_SA_S9_EEENS6_IJNS7_ILi1EEESI_SI_EEESC_SE_Li256ELb1ELb1ELb0ELb0EEENS1_19SingleTileSchedulerILb1ELb0ELb1ELi128EEEEEEEEEvNT_6ParamsE,"",@"SHT_CUDA_INFO"
	.sectionflags	@""
	.align	4


	//----- nvinfo : EIATTR_CUDA_API_VERSION
	.align		4
        /*0000*/ 	.byte	0x04, 0x37
        /*0002*/ 	.short	(.L_324 - .L_323)
.L_323:
        /*0004*/ 	.word	0x00000082


	//----- nvinfo : EIATTR_KPARAM_INFO
	.align		4
.L_324:
        /*0008*/ 	.byte	0x04, 0x17
        /*000a*/ 	.short	(.L_326 - .L_325)
.L_325:
        /*000c*/ 	.word	0x00000000
        /*0010*/ 	.short	0x0000
        /*0012*/ 	.short	0x0000
        /*0014*/ 	.byte	0x00, 0xf0, 0x61, 0x10


	//----- nvinfo : EIATTR_SPARSE_MMA_MASK
	.align		4
.L_326:
        /*0018*/ 	.byte	0x03, 0x50
        /*001a*/ 	.short	0x0000


	//----- nvinfo : EIATTR_MAXREG_COUNT
	.align		4
        /*001c*/ 	.byte	0x03, 0x1b
        /*001e*/ 	.short	0x00ff


	//----- nvinfo : EIATTR_MERCURY_ISA_VERSION
	.align		4
        /*0020*/ 	.byte	0x03, 0x5f
        /*0022*/ 	.short	0x0101


	//----- nvinfo : EIATTR_VRC_CTA_INIT_COUNT
	.align		4
        /*0024*/ 	.byte	0x02, 0x4a
	.zero		1
	.zero		1


	//----- nvinfo : EIATTR_EXIT_INSTR_OFFSETS
	.align		4
        /*0028*/ 	.byte	0x04, 0x1c
        /*002a*/ 	.short	(.L_328 - .L_327)


	//   ....[0]....
.L_327:
        /*002c*/ 	.word	0x00000010


	//----- nvinfo : EIATTR_MAX_THREADS
	.align		4
.L_328:
        /*0030*/ 	.byte	0x04, 0x05
        /*0032*/ 	.short	(.L_330 - .L_329)
.L_329:
        /*0034*/ 	.word	0x00000100
        /*0038*/ 	.word	0x00000001
        /*003c*/ 	.word	0x00000001


	//----- nvinfo : EIATTR_CBANK_PARAM_SIZE
	.align		4
.L_330:
        /*0040*/ 	.byte	0x03, 0x19
        /*0042*/ 	.short	0x0418


	//----- nvinfo : EIATTR_PARAM_CBANK
	.align		4
        /*0044*/ 	.byte	0x04, 0x0a
        /*0046*/ 	.short	(.L_332 - .L_331)
	.align		4
.L_331:
        /*0048*/ 	.word	index@(.nv.constant0._ZN7cutlass13device_kernelIN5flash19enable_sm80_to_sm89INS1_16FlashAttnFwdSm80INS1_25CollectiveMainloopFwdSm80ILi8ELi1ELb0EN4cute5tupleIJNS5_1CILi128EEENS7_ILi48EEENS7_ILi256EEEEEELi256ENS_10bfloat16_tEfNS_4arch4Sm80ELb1ELb0ELb0ELb1ELb0ELb1ELb1ELb0EEENS1_21CollectiveEpilogueFwdINS6_IJS8_SA_S9_EEENS6_IJNS7_ILi1EEESI_SI_EEESC_SE_Li256ELb1ELb1ELb0ELb0EEENS1_19SingleTileSchedulerILb1ELb0ELb1ELi128EEEEEEEEEvNT_6ParamsE)
        /*004c*/ 	.short	0x0380
        /*004e*/ 	.short	0x0418


	//----- nvinfo : EIATTR_SW_WAR
	.align		4
.L_332:
        /*0050*/ 	.byte	0x04, 0x36
        /*0052*/ 	.short	(.L_334 - .L_333)
.L_333:
        /*0054*/ 	.word	0x00000008
.L_334:


//--------------------- .nv.callgraph             --------------------------
	.section	.nv.callgraph,"",@"SHT_CUDA_CALLGRAPH"
	.align	4
	.sectionentsize	8
	.align		4
        /*0000*/ 	.word	0x00000000
	.align		4
        /*0004*/ 	.word	0xffffffff
	.align		4
        /*0008*/ 	.word	0x00000000
	.align		4
        /*000c*/ 	.word	0xfffffffe
	.align		4
        /*0010*/ 	.word	0x00000000
	.align		4
        /*0014*/ 	.word	0xfffffffd
	.align		4
        /*0018*/ 	.word	0x00000000
	.align		4
        /*001c*/ 	.word	0xfffffffc


//--------------------- .nv.constant4             --------------------------
	.section	.nv.constant4,"a",@progbits
	.align	8
	.align		8
.nv.constant4:
        /*0000*/ 	.dword	_ZN66_INTERNAL_3aa6a342_30_flash_fwd_hdim256_bf16_sm80_cu_49158569_33574cuda3std3__45__cpo5beginE
	.align		8
        /*0008*/ 	.dword	_ZN66_INTERNAL_3aa6a342_30_flash_fwd_hdim256_bf16_sm80_cu_49158569_33574cuda3std3__45__cpo3endE
	.align		8
        /*0010*/ 	.dword	_ZN66_INTERNAL_3aa6a342_30_flash_fwd_hdim256_bf16_sm80_cu_49158569_33574cuda3std3__45__cpo6cbeginE
	.align		8
        /*0018*/ 	.dword	_ZN66_INTERNAL_3aa6a342_30_flash_fwd_hdim256_bf16_sm80_cu_49158569_33574cuda3std3__45__cpo4cendE
	.align		8
        /*0020*/ 	.dword	_ZN66_INTERNAL_3aa6a342_30_flash_fwd_hdim256_bf16_sm80_cu_49158569_33574cuda3std3__468_GLOBAL__N__3aa6a342_30_flash_fwd_hdim256_bf16_sm80_cu_49158569_33576ignoreE
	.align		8
        /*0028*/ 	.dword	_ZN66_INTERNAL_3aa6a342_30_flash_fwd_hdim256_bf16_sm80_cu_49158569_33574cuda3std3__419piecewise_constructE
	.align		8
        /*0030*/ 	.dword	_ZN66_INTERNAL_3aa6a342_30_flash_fwd_hdim256_bf16_sm80_cu_49158569_33574cuda3std3__48in_placeE
	.align		8
        /*0038*/ 	.dword	_ZN66_INTERNAL_3aa6a342_30_flash_fwd_hdim256_bf16_sm80_cu_49158569_33574cuda3std6ranges3__45__cpo4swapE
	.align		8
        /*0040*/ 	.dword	_ZN66_INTERNAL_3aa6a342_30_flash_fwd_hdim256_bf16_sm80_cu_49158569_33574cuda3std6ranges3__45__cpo9iter_moveE
	.align		8
        /*0048*/ 	.dword	_ZN66_INTERNAL_3aa6a342_30_flash_fwd_hdim256_bf16_sm80_cu_49158569_33574cute7productE
	.align		8
        /*0050*/ 	.dword	_ZN66_INTERNAL_3aa6a342_30_flash_fwd_hdim256_bf16_sm80_cu_49158569_33574cute1_E


//--------------------- .text._ZN7cutlass13device_kernelIN5flash19enable_sm80_to_sm89INS1_16FlashAttnFwdSm80INS1_25CollectiveMainloopFwdSm80ILi8ELi1ELb1EN4cute5tupleIJNS5_1CILi128EEENS7_ILi64EEENS7_ILi256EEEEEELi256ENS_10bfloat16_tEfNS_4arch4Sm80ELb0ELb0ELb0ELb0ELb0ELb0ELb1ELb0EEENS1_21CollectiveEpilogueFwdINS6_IJS8_SA_S9_EEENS6_IJNS7_ILi1EEESI_SI_EEESC_SE_Li256ELb0ELb1ELb0ELb0EEENS1_19SingleTileSchedulerILb0ELb0ELb1ELi128EEEEEEEEEvNT_6ParamsE --------------------------
	.section	.text._ZN7cutlass13device_kernelIN5flash19enable_sm80_to_sm89INS1_16FlashAttnFwdSm80INS1_25CollectiveMainloopFwdSm80ILi8ELi1ELb1EN4cute5tupleIJNS5_1CILi128EEENS7_ILi64EEENS7_ILi256EEEEEELi256ENS_10bfloat16_tEfNS_4arch4Sm80ELb0ELb0ELb0ELb0ELb0ELb0ELb1ELb0EEENS1_21CollectiveEpilogueFwdINS6_IJS8_SA_S9_EEENS6_IJNS7_ILi1EEESI_SI_EEESC_SE_Li256ELb0ELb1ELb0ELb0EEENS1_19SingleTileSchedulerILb0ELb0ELb1ELi128EEEEEEEEEvNT_6ParamsE,"ax",@progbits
	.align	128
.text._ZN7cutlass13device_kernelIN5flash19enable_sm80_to_sm89INS1_16FlashAttnFwdSm80INS1_25CollectiveMainloopFwdSm80ILi8ELi1ELb1EN4cute5tupleIJNS5_1CILi128EEENS7_ILi64EEENS7_ILi256EEEEEELi256ENS_10bfloat16_tEfNS_4arch4Sm80ELb0ELb0ELb0ELb0ELb0ELb0ELb1ELb0EEENS1_21CollectiveEpilogueFwdINS6_IJS8_SA_S9_EEENS6_IJNS7_ILi1EEESI_SI_EEESC_SE_Li256ELb0ELb1ELb0ELb0EEENS1_19SingleTileSchedulerILb0ELb0ELb1ELi128EEEEEEEEEvNT_6ParamsE:
        .type           _ZN7cutlass13device_kernelIN5flash19enable_sm80_to_sm89INS1_16FlashAttnFwdSm80INS1_25CollectiveMainloopFwdSm80ILi8ELi1ELb1EN4cute5tupleIJNS5_1CILi128EEENS7_ILi64EEENS7_ILi256EEEEEELi256ENS_10bfloat16_tEfNS_4arch4Sm80ELb0ELb0ELb0ELb0ELb0ELb0ELb1ELb0EEENS1_21CollectiveEpilogueFwdINS6_IJS8_SA_S9_EEENS6_IJNS7_ILi1EEESI_SI_EEESC_SE_Li256ELb0ELb1ELb0ELb0EEENS1_19SingleTileSchedulerILb0ELb0ELb1ELi128EEEEEEEEEvNT_6ParamsE,@function
        .size           _ZN7cutlass13device_kernelIN5flash19enable_sm80_to_sm89INS1_16FlashAttnFwdSm80INS1_25CollectiveMainloopFwdSm80ILi8ELi1ELb1EN4cute5tupleIJNS5_1CILi128EEENS7_ILi64EEENS7_ILi256EEEEEELi256ENS_10bfloat16_tEfNS_4arch4Sm80ELb0ELb0ELb0ELb0ELb0ELb0ELb1ELb0EEENS1_21CollectiveEpilogueFwdINS6_IJS8_SA_S9_EEENS6_IJNS7_ILi1EEESI_SI_EEESC_SE_Li256ELb0ELb1ELb0ELb0EEENS1_19SingleTileSchedulerILb0ELb0ELb1ELi128EEEEEEEEEvNT_6ParamsE,(.L_x_18 - _ZN7cutlass13device_kernelIN5flash19enable_sm80_to_sm89INS1_16FlashAttnFwdSm80INS1_25CollectiveMainloopFwdSm80ILi8ELi1ELb1EN4cute5tupleIJNS5_1CILi128EEENS7_ILi64EEENS7_ILi256EEEEEELi256ENS_10bfloat16_tEfNS_4arch4Sm80ELb0ELb0ELb0ELb0ELb0ELb0ELb1ELb0EEENS1_21CollectiveEpilogueFwdINS6_IJS8_SA_S9_EEENS6_IJNS7_ILi1EEESI_SI_EEESC_SE_Li256ELb0ELb1ELb0ELb0EEENS1_19SingleTileSchedulerILb0ELb0ELb1ELi128EEEEEEEEEvNT_6ParamsE)
        .other          _ZN7cutlass13device_kernelIN5flash19enable_sm80_to_sm89INS1_16FlashAttnFwdSm80INS1_25CollectiveMainloopFwdSm80ILi8ELi1ELb1EN4cute5tupleIJNS5_1CILi128EEENS7_ILi64EEENS7_ILi256EEEEEELi256ENS_10bfloat16_tEfNS_4arch4Sm80ELb0ELb0ELb0ELb0ELb0ELb0ELb1ELb0EEENS1_21CollectiveEpilogueFwdINS6_IJS8_SA_S9_EEENS6_IJNS7_ILi1EEESI_SI_EEESC_SE_Li256ELb0ELb1ELb0ELb0EEENS1_19SingleTileSchedulerILb0ELb0ELb1ELi128EEEEEEEEEvNT_6ParamsE,@"STO_CUDA_ENTRY STV_DEFAULT"
_ZN7cutlass13device_kernelIN5flash19enable_sm80_to_sm89INS1_16FlashAttnFwdSm80INS1_25CollectiveMainloopFwdSm80ILi8ELi1ELb1EN4cute5tupleIJNS5_1CILi128EEENS7_ILi64EEENS7_ILi256EEEEEELi256ENS_10bfloat16_tEfNS_4arch4Sm80ELb0ELb0ELb0ELb0ELb0ELb0ELb1ELb0EEENS1_21CollectiveEpilogueFwdINS6_IJS8_SA_S9_EEENS6_IJNS7_ILi1EEESI_SI_EEESC_SE_Li256ELb0ELb1ELb0ELb0EEENS1_19SingleTileSchedulerILb0ELb0ELb1ELi128EEEEEEEEEvNT_6ParamsE:
[----:B------:R-:W-:Y:S01]  /*0000*/  LDC R1, c[0x0][0x37c] ;  /* 0x0000df00ff017b82 */ /* 0x000fe20000000800 */
[----:B------:R-:W-:Y:S05]  /*0010*/  EXIT ;  /* 0x000000000000794d */ /* 0x000fea0003800000 */
.L_x_0:
[----:B------:R-:W-:-:S00]  /*0020*/  BRA `(.L_x_0) ;  /* 0xfffffffc00fc7947 */ /* 0x000fc0000383ffff */
[----:B------:R-:W-:-:S00]  /*0030*/  NOP ;  /* 0x0000000000007918 */ /* 0x000fc00000000000 */
        /* <DEDUP_REMOVED lines=12> */
.L_x_18:


//--------------------- .text._ZN7cutlass13device_kernelIN5flash19enable_sm80_to_sm89INS1_16FlashAttnFwdSm80INS1_25CollectiveMainloopFwdSm80ILi8ELi1ELb1EN4cute5tupleIJNS5_1CILi128EEENS7_ILi64EEENS7_ILi256EEEEEELi256ENS_10bfloat16_tEfNS_4arch4Sm80ELb0ELb0ELb0ELb1ELb0ELb0ELb1ELb0EEENS1_21CollectiveEpilogueFwdINS6_IJS8_SA_S9_EEENS6_IJNS7_ILi1EEESI_SI_EEESC_SE_Li256ELb1ELb1ELb0ELb0EEENS1_19SingleTileSchedulerILb1ELb0ELb1ELi128EEEEEEEEEvNT_6ParamsE --------------------------
	.section	.text._ZN7cutlass13device_kernelIN5flash19enable_sm80_to_sm89INS1_16FlashAttnFwdSm80INS1_25CollectiveMainloopFwdSm80ILi8ELi1ELb1EN4cute5tupleIJNS5_1CILi128EEENS7_ILi64EEENS7_ILi256EEEEEELi256ENS_10bfloat16_tEfNS_4arch4Sm80ELb0ELb0ELb0ELb1ELb0ELb0ELb1ELb0EEENS1_21CollectiveEpilogueFwdINS6_IJS8_SA_S9_EEENS6_IJNS7_ILi1EEESI_SI_EEESC_SE_Li256ELb1ELb1ELb0ELb0EEENS1_19SingleTileSchedulerILb1ELb0ELb1ELi128EEEEEEEEEvNT_6ParamsE,"ax",@progbits
	.align	128
.text._ZN7cutlass13device_kernelIN5flash19enable_sm80_to_sm89INS1_16FlashAttnFwdSm80INS1_25CollectiveMainloopFwdSm80ILi8ELi1ELb1EN4cute5tupleIJNS5_1CILi128EEENS7_ILi64EEENS7_ILi256EEEEEELi256ENS_10bfloat16_tEfNS_4arch4Sm80ELb0ELb0ELb0ELb1ELb0ELb0ELb1ELb0EEENS1_21CollectiveEpilogueFwdINS6_IJS8_SA_S9_EEENS6_IJNS7_ILi1EEESI_SI_EEESC_SE_Li256ELb1ELb1ELb0ELb0EEENS1_19SingleTileSchedulerILb1ELb0ELb1ELi128EEEEEEEEEvNT_6ParamsE:
        .type           _ZN7cutlass13device_kernelIN5flash19enable_sm80_to_sm89INS1_16FlashAttnFwdSm80INS1_25CollectiveMainloopFwdSm80ILi8ELi1ELb1EN4cute5tupleIJNS5_1CILi128EEENS7_ILi64EEENS7_ILi256EEEEEELi256ENS_10bfloat16_tEfNS_4arch4Sm80ELb0ELb0ELb0ELb1ELb0ELb0ELb1ELb0EEENS1_21CollectiveEpilogueFwdINS6_IJS8_SA_S9_EEENS6_IJNS7_ILi1EEESI_SI_EEESC_SE_Li256ELb1ELb1ELb0ELb0EEENS1_19SingleTileSchedulerILb1ELb0ELb1ELi128EEEEEEEEEvNT_6ParamsE,@function
        .size           _ZN7cutlass13device_kernelIN5flash19enable_sm80_to_sm89INS1_16FlashAttnFwdSm80INS1_25CollectiveMainloopFwdSm80ILi8ELi1ELb1EN4cute5tupleIJNS5_1CILi128EEENS7_ILi64EEENS7_ILi256EEEEEELi256ENS_10bfloat16_tEfNS_4arch4Sm80ELb0ELb0ELb0ELb1ELb0ELb0ELb1ELb0EEENS1_21CollectiveEpilogueFwdINS6_IJS8_SA_S9_EEENS6_IJNS7_ILi1EEESI_SI_EEESC_SE_Li256ELb1ELb1ELb0ELb0EEENS1_19SingleTileSchedulerILb1ELb0ELb1ELi128EEEEEEEEEvNT_6ParamsE,(.L_x_19 - _ZN7cutlass13device_kernelIN5flash19enable_sm80_to_sm89INS1_16FlashAttnFwdSm80INS1_25CollectiveMainloopFwdSm80ILi8ELi1ELb1EN4cute5tupleIJNS5_1CILi128EEENS7_ILi64EEENS7_ILi256EEEEEELi256ENS_10bfloat16_tEfNS_4arch4Sm80ELb0ELb0ELb0ELb1ELb0ELb0ELb1ELb0EEENS1_21CollectiveEpilogueFwdINS6_IJS8_SA_S9_EEENS6_IJNS7_ILi1EEESI_SI_EEESC_SE_Li256ELb1ELb1ELb0ELb0EEENS1_19SingleTileSchedulerILb1ELb0ELb1ELi128EEEEEEEEEvNT_6ParamsE)
        .other          _ZN7cutlass13device_kernelIN5flash19enable_sm80_to_sm89INS1_16FlashAttnFwdSm80INS1_25CollectiveMainloopFwdSm80ILi8ELi1ELb1EN4cute5tupleIJNS5_1CILi128EEENS7_ILi64EEENS7_ILi256EEEEEELi256ENS_10bfloat16_tEfNS_4arch4Sm80ELb0ELb0ELb0ELb1ELb0ELb0ELb1ELb0EEENS1_21CollectiveEpilogueFwdINS6_IJS8_SA_S9_EEENS6_IJNS7_ILi1EEESI_SI_EEESC_SE_Li256ELb1ELb1ELb0ELb0EEENS1_19SingleTileSchedulerILb1ELb0ELb1ELi128EEEEEEEEEvNT_6ParamsE,@"STO_CUDA_ENTRY STV_DEFAULT"
_ZN7cutlass13device_kernelIN5flash19enable_sm80_to_sm89INS1_16FlashAttnFwdSm80INS1_25CollectiveMainloopFwdSm80ILi8ELi1ELb1EN4cute5tupleIJNS5_1CILi128EEENS7_ILi64EEENS7_ILi256EEEEEELi256ENS_10bfloat16_tEfNS_4arch4Sm80ELb0ELb0ELb0ELb1ELb0ELb0ELb1ELb0EEENS1_21CollectiveEpilogueFwdINS6_IJS8_SA_S9_EEENS6_IJNS7_ILi1EEESI_SI_EEESC_SE_Li256ELb1ELb1ELb0ELb0EEENS1_19SingleTileSchedulerILb1ELb0ELb1ELi128EEEEEEEEEvNT_6ParamsE:
[----:B------:R-:W-:Y:S01]  /*0000*/  LDC R1, c[0x0][0x37c] ;  /* 0x0000df00ff017b82 */ /* 0x000fe20000000800 */
[----:B------:R-:W-:Y:S05]  /*0010*/  EXIT ;  /* 0x000000000000794d */ /* 0x000fea0003800000 */
.L_x_1:
        /* <DEDUP_REMOVED lines=14> */
.L_x_19:


//--------------------- .text._ZN7cutlass13device_kernelIN5flash19enable_sm80_to_sm89INS1_16FlashAttnFwdSm80INS1_25CollectiveMainloopFwdSm80ILi8ELi1ELb0EN4cute5tupleIJNS5_1CILi128EEENS7_ILi32EEENS7_ILi256EEEEEELi256ENS_10bfloat16_tEfNS_4arch4Sm80ELb0ELb0ELb0ELb1ELb0ELb1ELb1ELb0EEENS1_21CollectiveEpilogueFwdINS6_IJS8_SA_S9_EEENS6_IJNS7_ILi1EEESI_SI_EEESC_SE_Li256ELb1ELb1ELb0ELb0EEENS1_19SingleTileSchedulerILb1ELb0ELb1ELi128EEEEEEEEEvNT_6ParamsE --------------------------
	.section	.text._ZN7cutlass13device_kernelIN5flash19enable_sm80_to_sm89INS1_16FlashAttnFwdSm80INS1_25CollectiveMainloopFwdSm80ILi8ELi1ELb0EN4cute5tupleIJNS5_1CILi128EEENS7_ILi32EEENS7_ILi256EEEEEELi256ENS_10bfloat16_tEfNS_4arch4Sm80ELb0ELb0ELb0ELb1ELb0ELb1ELb1ELb0EEENS1_21CollectiveEpilogueFwdINS6_IJS8_SA_S9_EEENS6_IJNS7_ILi1EEESI_SI_EEESC_SE_Li256ELb1ELb1ELb0ELb0EEENS1_19SingleTileSchedulerILb1ELb0ELb1ELi128EEEEEEEEEvNT_6ParamsE,"ax",@progbits
	.align	128
.text._ZN7cutlass13device_kernelIN5flash19enable_sm80_to_sm89INS1_16FlashAttnFwdSm80INS1_25CollectiveMainloopFwdSm80ILi8ELi1ELb0EN4cute5tupleIJNS5_1CILi128EEENS7_ILi32EEENS7_ILi256EEEEEELi256ENS_10bfloat16_tEfNS_4arch4Sm80ELb0ELb0ELb0ELb1ELb0ELb1ELb1ELb0EEENS1_21CollectiveEpilogueFwdINS6_IJS8_SA_S9_EEENS6_IJNS7_ILi1EEESI_SI_EEESC_SE_Li256ELb1ELb1ELb0ELb0EEENS1_19SingleTileSchedulerILb1ELb0ELb1ELi128EEEEEEEEEvNT_6ParamsE:
        .type           _ZN7cutlass13device_kernelIN5flash19enable_sm80_to_sm89INS1_16FlashAttnFwdSm80INS1_25CollectiveMainloopFwdSm80ILi8ELi1ELb0EN4cute5tupleIJNS5_1CILi128EEENS7_ILi32EEENS7_ILi256EEEEEELi256ENS_10bfloat16_tEfNS_4arch4Sm80ELb0ELb0ELb0ELb1ELb0ELb1ELb1ELb0EEENS1_21CollectiveEpilogueFwdINS6_IJS8_SA_S9_EEENS6_IJNS7_ILi1EEESI_SI_EEESC_SE_Li256ELb1ELb1ELb0ELb0EEENS1_19SingleTileSchedulerILb1ELb0ELb1ELi128EEEEEEEEEvNT_6ParamsE,@function
        .size           _ZN7cutlass13device_kernelIN5flash19enable_sm80_to_sm89INS1_16FlashAttnFwdSm80INS1_25CollectiveMainloopFwdSm80ILi8ELi1ELb0EN4cute5tupleIJNS5_1CILi128EEENS7_ILi32EEENS7_ILi256EEEEEELi256ENS_10bfloat16_tEfNS_4arch4Sm80ELb0ELb0ELb0ELb1ELb0ELb1ELb1ELb0EEENS1_21CollectiveEpilogueFwdINS6_IJS8_SA_S9_EEENS6_IJNS7_ILi1EEESI_SI_EEESC_SE_Li256ELb1ELb1ELb0ELb0EEENS1_19SingleTileSchedulerILb1ELb0ELb1ELi128EEEEEEEEEvNT_6ParamsE,(.L_x_20 - _ZN7cutlass13device_kernelIN5flash19enable_sm80_to_sm89INS1_16FlashAttnFwdSm80INS1_25CollectiveMainloopFwdSm80ILi8ELi1ELb0EN4cute5tupleIJNS5_1CILi128EEENS7_ILi32EEENS7_ILi256EEEEEELi256ENS_10bfloat16_tEfNS_4arch4Sm80ELb0ELb0ELb0ELb1ELb0ELb1ELb1ELb0EEENS1_21CollectiveEpilogueFwdINS6_IJS8_SA_S9_EEENS6_IJNS7_ILi1EEESI_SI_EEESC_SE_Li256ELb1ELb1ELb0ELb0EEENS1_19SingleTileSchedulerILb1ELb0ELb1ELi128EEEEEEEEEvNT_6ParamsE)
        .other          _ZN7cutlass13device_kernelIN5flash19enable_sm80_to_sm89INS1_16FlashAttnFwdSm80INS1_25CollectiveMainloopFwdSm80ILi8ELi1ELb0EN4cute5tupleIJNS5_1CILi128EEENS7_ILi32EEENS7_ILi256EEEEEELi256ENS_10bfloat16_tEfNS_4arch4Sm80ELb0ELb0ELb0ELb1ELb0ELb1ELb1ELb0EEENS1_21CollectiveEpilogueFwdINS6_IJS8_SA_S9_EEENS6_IJNS7_ILi1EEESI_SI_EEESC_SE_Li256ELb1ELb1ELb0ELb0EEENS1_19SingleTileSchedulerILb1ELb0ELb1ELi128EEEEEEEEEvNT_6ParamsE,@"STO_CUDA_ENTRY STV_DEFAULT"
_ZN7cutlass13device_kernelIN5flash19enable_sm80_to_sm89INS1_16FlashAttnFwdSm80INS1_25CollectiveMainloopFwdSm80ILi8ELi1ELb0EN4cute5tupleIJNS5_1CILi128EEENS7_ILi32EEENS7_ILi256EEEEEELi256ENS_10bfloat16_tEfNS_4arch4Sm80ELb0ELb0ELb0ELb1ELb0ELb1ELb1ELb0EEENS1_21CollectiveEpilogueFwdINS6_IJS8_SA_S9_EEENS6_IJNS7_ILi1EEESI_SI_EEESC_SE_Li256ELb1ELb1ELb0ELb0EEENS1_19SingleTileSchedulerILb1ELb0ELb1ELi128EEEEEEEEEvNT_6ParamsE:
[----:B------:R-:W-:Y:S01]  /*0000*/  LDC R1, c[0x0][0x37c] ;  /* 0x0000df00ff017b82 */ /* 0x000fe20000000800 */
[----:B------:R-:W-:Y:S05]  /*0010*/  EXIT ;  /* 0x000000000000794d */ /* 0x000fea0003800000 */
.L_x_2:
        /* <DEDUP_REMOVED lines=14> */
.L_x_20:


//--------------------- .text._ZN7cutlass13device_kernelIN5flash19enable_sm80_to_sm89INS1_16FlashAttnFwdSm80INS1_25CollectiveMainloopFwdSm80ILi8ELi1ELb1EN4cute5tupleIJNS5_1CILi128EEENS7_ILi48EEENS7_ILi256EEEEEELi256ENS_10bfloat16_tEfNS_4arch4Sm80ELb0ELb1ELb0ELb0ELb0ELb0ELb1ELb0EEENS1_21CollectiveEpilogueFwdINS6_IJS8_SA_S9_EEENS6_IJNS7_ILi1EEESI_SI_EEESC_SE_Li256ELb0ELb1ELb0ELb0EEENS1_19SingleTileSchedulerILb0ELb0ELb1ELi128EEEEEEEEEvNT_6ParamsE --------------------------
	.section	.text._ZN7cutlass13device_kernelIN5flash19enable_sm80_to_sm89INS1_16FlashAttnFwdSm80INS1_25CollectiveMainloopFwdSm80ILi8ELi1ELb1EN4cute5tupleIJNS5_1CILi128EEENS7_ILi48EEENS7_ILi256EEEEEELi256ENS_10bfloat16_tEfNS_4arch4Sm80ELb0ELb1ELb0ELb0ELb0ELb0ELb1ELb0EEENS1_21CollectiveEpilogueFwdINS6_IJS8_SA_S9_EEENS6_IJNS7_ILi1EEESI_SI_EEESC_SE_Li256ELb0ELb1ELb0ELb0EEENS1_19SingleTileSchedulerILb0ELb0ELb1ELi128EEEEEEEEEvNT_6ParamsE,"ax",@progbits
	.align	128
.text._ZN7cutlass13device_kernelIN5flash19enable_sm80_to_sm89INS1_16FlashAttnFwdSm80INS1_25CollectiveMainloopFwdSm80ILi8ELi1ELb1EN4cute5tupleIJNS5_1CILi128EEENS7_ILi48EEENS7_ILi256EEEEEELi256ENS_10bfloat16_tEfNS_4arch4Sm80ELb0ELb1ELb0ELb0ELb0ELb0ELb1ELb0EEENS1_21CollectiveEpilogueFwdINS6_IJS8_SA_S9_EEENS6_IJNS7_ILi1EEESI_SI_EEESC_SE_Li256ELb0ELb1ELb0ELb0EEENS1_19SingleTileSchedulerILb0ELb0ELb1ELi128EEEEEEEEEvNT_6ParamsE:
        .type           _ZN7cutlass13device_kernelIN5flash19enable_sm80_to_sm89INS1_16FlashAttnFwdSm80INS1_25CollectiveMainloopFwdSm80ILi8ELi1ELb1EN4cute5tupleIJNS5_1CILi128EEENS7_ILi48EEENS7_ILi256EEEEEELi256ENS_10bfloat16_tEfNS_4arch4Sm80ELb0ELb1ELb0ELb0ELb0ELb0ELb1ELb0EEENS1_21CollectiveEpilogueFwdINS6_IJS8_SA_S9_EEENS6_IJNS7_ILi1EEESI_SI_EEESC_SE_Li256ELb0ELb1ELb0ELb0EEENS1_19SingleTileSchedulerILb0ELb0ELb1ELi128EEEEEEEEEvNT_6ParamsE,@function
        .size           _ZN7cutlass13device_kernelIN5flash19enable_sm80_to_sm89INS1_16FlashAttnFwdSm80INS1_25CollectiveMainloopFwdSm80ILi8ELi1ELb1EN4cute5tupleIJNS5_1CILi128EEENS7_ILi48EEENS7_ILi256EEEEEELi256ENS_10bfloat16_tEfNS_4arch4Sm80ELb0ELb1ELb0ELb0ELb0ELb0ELb1ELb0EEENS1_21CollectiveEpilogueFwdINS6_IJS8_SA_S9_EEENS6_IJNS7_ILi1EEESI_SI_EEESC_SE_Li256ELb0ELb1ELb0ELb0EEENS1_19SingleTileSchedulerILb0ELb0ELb1ELi128EEEEEEEEEvNT_6ParamsE,(.L_x_21 - _ZN7cutlass13device_kernelIN5flash19enable_sm80_to_sm89INS1_16FlashAttnFwdSm80INS1_25CollectiveMainloopFwdSm80ILi8ELi1ELb1EN4cute5tupleIJNS5_1CILi128EEENS7_ILi48EEENS7_ILi256EEEEEELi256ENS_10bfloat16_tEfNS_4arch4Sm80ELb0ELb1ELb0ELb0ELb0ELb0ELb1ELb0EEENS1_21CollectiveEpilogueFwdINS6_IJS8_SA_S9_EEENS6_IJNS7_ILi1EEESI_SI_EEESC_SE_Li256ELb0ELb1ELb0ELb0EEENS1_19SingleTileSchedulerILb0ELb0ELb1ELi128EEEEEEEEEvNT_6ParamsE)
        .other          _ZN7cutlass13device_kernelIN5flash19enable_sm80_to_sm89INS1_16FlashAttnFwdSm80INS1_25CollectiveMainloopFwdSm80ILi8ELi1ELb1EN4cute5tupleIJNS5_1CILi128EEENS7_ILi48EEENS7_ILi256EEEEEELi256ENS_10bfloat16_tEfNS_4arch4Sm80ELb0ELb1ELb0ELb0ELb0ELb0ELb1ELb0EEENS1_21CollectiveEpilogueFwdINS6_IJS8_SA_S9_EEENS6_IJNS7_ILi1EEESI_SI_EEESC_SE_Li256ELb0ELb1ELb0ELb0EEENS1_19SingleTileSchedulerILb0ELb0ELb1ELi128EEEEEEEEEvNT_6ParamsE,@"STO_CUDA_ENTRY STV_DEFAULT"
_ZN7cutlass13device_kernelIN5flash19enable_sm80_to_sm89INS1_16FlashAttnFwdSm80INS1_25CollectiveMainloopFwdSm80ILi8ELi1ELb1EN4cute5tupleIJNS5_1CILi128EEENS7_ILi48EEENS7_ILi256EEEEEELi256ENS_10bfloat16_tEfNS_4arch4Sm80ELb0ELb1ELb0ELb0ELb0ELb0ELb1ELb0EEENS1_21CollectiveEpilogueFwdINS6_IJS8_SA_S9_EEENS6_IJNS7_ILi1EEESI_SI_EEESC_SE_Li256ELb0ELb1ELb0ELb0EEENS1_19SingleTileSchedulerILb0ELb0ELb1ELi128EEEEEEEEEvNT_6ParamsE:
[----:B------:R-:W-:Y:S01]  /*0000*/  LDC R1, c[0x0][0x37c] ;  /* 0x0000df00ff017b82 */ /* 0x000fe20000000800 */
[----:B------:R-:W-:Y:S05]  /*0010*/  EXIT ;  /* 0x000000000000794d */ /* 0x000fea0003800000 */
.L_x_3:
        /* <DEDUP_REMOVED lines=14> */
.L_x_21:


//--------------------- .text._ZN7cutlass13device_kernelIN5flash19enable_sm80_to_sm89INS1_16FlashAttnFwdSm80INS1_25CollectiveMainloopFwdSm80ILi8ELi1ELb1EN4cute5tupleIJNS5_1CILi128EEENS7_ILi48EEENS7_ILi256EEEEEELi256ENS_10bfloat16_tEfNS_4arch4Sm80ELb0ELb1ELb0ELb1ELb0ELb0ELb1ELb0EEENS1_21CollectiveEpilogueFwdINS6_IJS8_SA_S9_EEENS6_IJNS7_ILi1EEESI_SI_EEESC_SE_Li256ELb1ELb1ELb0ELb0EEENS1_19SingleTileSchedulerILb1ELb0ELb1ELi128EEEEEEEEEvNT_6ParamsE --------------------------
	.section	.text._ZN7cutlass13device_kernelIN5flash19enable_sm80_to_sm89INS1_16FlashAttnFwdSm80INS1_25CollectiveMainloopFwdSm80ILi8ELi1ELb1EN4cute5tupleIJNS5_1CILi128EEENS7_ILi48EEENS7_ILi256EEEEEELi256ENS_10bfloat16_tEfNS_4arch4Sm80ELb0ELb1ELb0ELb1ELb0ELb0ELb1ELb0EEENS1_21CollectiveEpilogueFwdINS6_IJS8_SA_S9_EEENS6_IJNS7_ILi1EEESI_SI_EEESC_SE_Li256ELb1ELb1ELb0ELb0EEENS1_19SingleTileSchedulerILb1ELb0ELb1ELi128EEEEEEEEEvNT_6ParamsE,"ax",@progbits
	.align	128
.text._ZN7cutlass13device_kernelIN5flash19enable_sm80_to_sm89INS1_16FlashAttnFwdSm80INS1_25CollectiveMainloopFwdSm80ILi8ELi1ELb1EN4cute5tupleIJNS5_1CILi128EEENS7_ILi48EEENS7_ILi256EEEEEELi256ENS_10bfloat16_tEfNS_4arch4Sm80ELb0ELb1ELb0ELb1ELb0ELb0ELb1ELb0EEENS1_21CollectiveEpilogueFwdINS6_IJS8_SA_S9_EEENS6_IJNS7_ILi1EEESI_SI_EEESC_SE_Li256ELb1ELb1ELb0ELb0EEENS1_19SingleTileSchedulerILb1ELb0ELb1ELi128EEEEEEEEEvNT_6ParamsE:
        .type           _ZN7cutlass13device_kernelIN5flash19enable_sm80_to_sm89INS1_16FlashAttnFwdSm80INS1_25CollectiveMainloopFwdSm80ILi8ELi1ELb1EN4cute5tupleIJNS5_1CILi128EEENS7_ILi48EEENS7_ILi256EEEEEELi256ENS_10bfloat16_tEfNS_4arch4Sm80ELb0ELb1ELb0ELb1ELb0ELb0ELb1ELb0EEENS1_21CollectiveEpilogueFwdINS6_IJS8_SA_S9_EEENS6_IJNS7_ILi1EEESI_SI_EEESC_SE_Li256ELb1ELb1ELb0ELb0EEENS1_19SingleTileSchedulerILb1ELb0ELb1ELi128EEEEEEEEEvNT_6ParamsE,@function
        .size           _ZN7cutlass13device_kernelIN5flash19enable_sm80_to_sm89INS1_16FlashAttnFwdSm80INS1_25CollectiveMainloopFwdSm80ILi8ELi1ELb1EN4cute5tupleIJNS5_1CILi128EEENS7_ILi48EEENS7_ILi256EEEEEELi256ENS_10bfloat16_tEfNS_4arch4Sm80ELb0ELb1ELb0ELb1ELb0ELb0ELb1ELb0EEENS1_21CollectiveEpilogueFwdINS6_IJS8_SA_S9_EEENS6_IJNS7_ILi1EEESI_SI_EEESC_SE_Li256ELb1ELb1ELb0ELb0EEENS1_19SingleTileSchedulerILb1ELb0ELb1ELi128EEEEEEEEEvNT_6ParamsE,(.L_x_22 - _ZN7cutlass13device_kernelIN5flash19enable_sm80_to_sm89INS1_16FlashAttnFwdSm80INS1_25CollectiveMainloopFwdSm80ILi8ELi1ELb1EN4cute5tupleIJNS5_1CILi128EEENS7_ILi48EEENS7_ILi256EEEEEELi256ENS_10bfloat16_tEfNS_4arch4Sm80ELb0ELb1ELb0ELb1ELb0ELb0ELb1ELb0EEENS1_21CollectiveEpilogueFwdINS6_IJS8_SA_S9_EEENS6_IJNS7_ILi1EEESI_SI_EEESC_SE_Li256ELb1ELb1ELb0ELb0EEENS1_19SingleTileSchedulerILb1ELb0ELb1ELi128EEEEEEEEEvNT_6ParamsE)
        .other          _ZN7cutlass13device_kernelIN5flash19enable_sm80_to_sm89INS1_16FlashAttnFwdSm80INS1_25CollectiveMainloopFwdSm80ILi8ELi1ELb1EN4cute5tupleIJNS5_1CILi128EEENS7_ILi48EEENS7_ILi256EEEEEELi256ENS_10bfloat16_tEfNS_4arch4Sm80ELb0ELb1ELb0ELb1ELb0ELb0ELb1ELb0EEENS1_21CollectiveEpilogueFwdINS6_IJS8_SA_S9_EEENS6_IJNS7_ILi1EEESI_SI_EEESC_SE_Li256ELb1ELb1ELb0ELb0EEENS1_19SingleTileSchedulerILb1ELb0ELb1ELi128EEEEEEEEEvNT_6ParamsE,@"STO_CUDA_ENTRY STV_DEFAULT"
_ZN7cutlass13device_kernelIN5flash19enable_sm80_to_sm89INS1_16FlashAttnFwdSm80INS1_25CollectiveMainloopFwdSm80ILi8ELi1ELb1EN4cute5tupleIJNS5_1CILi128EEENS7_ILi48EEENS7_ILi256EEEEEELi256ENS_10bfloat16_tEfNS_4arch4Sm80ELb0ELb1ELb0ELb1ELb0ELb0ELb1ELb0EEENS1_21CollectiveEpilogueFwdINS6_IJS8_SA_S9_EEENS6_IJNS7_ILi1EEESI_SI_EEESC_SE_Li256ELb1ELb1ELb0ELb0EEENS1_19SingleTileSchedulerILb1ELb0ELb1ELi128EEEEEEEEEvNT_6ParamsE:
[----:B------:R-:W-:Y:S01]  /*0000*/  LDC R1, c[0x0][0x37c] ;  /* 0x0000df00ff017b82 */ /* 0x000fe20000000800 */
[----:B------:R-:W-:Y:S05]  /*0010*/  EXIT ;  /* 0x000000000000794d */ /* 0x000fea0003800000 */
.L_x_4:
        /* <DEDUP_REMOVED lines=14> */
.L_x_22:


//--------------------- .text._ZN7cutlass13device_kernelIN5flash19enable_sm80_to_sm89INS1_16FlashAttnFwdSm80INS1_25CollectiveMainloopFwdSm80ILi8ELi1ELb0EN4cute5tupleIJNS5_1CILi128EEENS7_ILi32EEENS7_ILi256EEEEEELi256ENS_10bfloat16_tEfNS_4arch4Sm80ELb0ELb1ELb0ELb1ELb0ELb1ELb1ELb0EEENS1_21CollectiveEpilogueFwdINS6_IJS8_SA_S9_EEENS6_IJNS7_ILi1EEESI_SI_EEESC_SE_Li256ELb1ELb1ELb0ELb0EEENS1_19SingleTileSchedulerILb1ELb0ELb1ELi128EEEEEEEEEvNT_6ParamsE --------------------------
	.section	.text._ZN7cutlass13device_kernelIN5flash19enable_sm80_to_sm89INS1_16FlashAttnFwdSm80INS1_25CollectiveMainloopFwdSm80ILi8ELi1ELb0EN4cute5tupleIJNS5_1CILi128EEENS7_ILi32EEENS7_ILi256EEEEEELi256ENS_10bfloat16_tEfNS_4arch4Sm80ELb0ELb1ELb0ELb1ELb0ELb1ELb1ELb0EEENS1_21CollectiveEpilogueFwdINS6_IJS8_SA_S9_EEENS6_IJNS7_ILi1EEESI_SI_EEESC_SE_Li256ELb1ELb1ELb0ELb0EEENS1_19SingleTileSchedulerILb1ELb0ELb1ELi128EEEEEEEEEvNT_6ParamsE,"ax",@progbits
	.align	128
.text._ZN7cutlass13device_kernelIN5flash19enable_sm80_to_sm89INS1_16FlashAttnFwdSm80INS1_25CollectiveMainloopFwdSm80ILi8ELi1ELb0EN4cute5tupleIJNS5_1CILi128EEENS7_ILi32EEENS7_ILi256EEEEEELi256ENS_10bfloat16_tEfNS_4arch4Sm80ELb0ELb1ELb0ELb1ELb0ELb1ELb1ELb0EEENS1_21CollectiveEpilogueFwdINS6_IJS8_SA_S9_EEENS6_IJNS7_ILi1EEESI_SI_EEESC_SE_Li256ELb1ELb1ELb0ELb0EEENS1_19SingleTileSchedulerILb1ELb0ELb1ELi128EEEEEEEEEvNT_6ParamsE:
        .type           _ZN7cutlass13device_kernelIN5flash19enable_sm80_to_sm89INS1_16FlashAttnFwdSm80INS1_25CollectiveMainloopFwdSm80ILi8ELi1ELb0EN4cute5tupleIJNS5_1CILi128EEENS7_ILi32EEENS7_ILi256EEEEEELi256ENS_10bfloat16_tEfNS_4arch4Sm80ELb0ELb1ELb0ELb1ELb0ELb1ELb1ELb0EEENS1_21CollectiveEpilogueFwdINS6_IJS8_SA_S9_EEENS6_IJNS7_ILi1EEESI_SI_EEESC_SE_Li256ELb1ELb1ELb0ELb0EEENS1_19SingleTileSchedulerILb1ELb0ELb1ELi128EEEEEEEEEvNT_6ParamsE,@function
        .size           _ZN7cutlass13device_kernelIN5flash19enable_sm80_to_sm89INS1_16FlashAttnFwdSm80INS1_25CollectiveMainloopFwdSm80ILi8ELi1ELb0EN4cute5tupleIJNS5_1CILi128EEENS7_ILi32EEENS7_ILi256EEEEEELi256ENS_10bfloat16_tEfNS_4arch4Sm80ELb0ELb1ELb0ELb1ELb0ELb1ELb1ELb0EEENS1_21CollectiveEpilogueFwdINS6_IJS8_SA_S9_EEENS6_IJNS7_ILi1EEESI_SI_EEESC_SE_Li256ELb1ELb1ELb0ELb0EEENS1_19SingleTileSchedulerILb1ELb0ELb1ELi128EEEEEEEEEvNT_6ParamsE,(.L_x_23 - _ZN7cutlass13device_kernelIN5flash19enable_sm80_to_sm89INS1_16FlashAttnFwdSm80INS1_25CollectiveMainloopFwdSm80ILi8ELi1ELb0EN4cute5tupleIJNS5_1CILi128EEENS7_ILi32EEENS7_ILi256EEEEEELi256ENS_10bfloat16_tEfNS_4arch4Sm80ELb0ELb1ELb0ELb1ELb0ELb1ELb1ELb0EEENS1_21CollectiveEpilogueFwdINS6_IJS8_SA_S9_EEENS6_IJNS7_ILi1EEESI_SI_EEESC_SE_Li256ELb1ELb1ELb0ELb0EEENS1_19SingleTileSchedulerILb1ELb0ELb1ELi128EEEEEEEEEvNT_6ParamsE)
        .other          _ZN7cutlass13device_kernelIN5flash19enable_sm80_to_sm89INS1_16FlashAttnFwdSm80INS1_25CollectiveMainloopFwdSm80ILi8ELi1ELb0EN4cute5tupleIJNS5_1CILi128EEENS7_ILi32EEENS7_ILi256EEEEEELi256ENS_10bfloat16_tEfNS_4arch4Sm80ELb0ELb1ELb0ELb1ELb0ELb1ELb1ELb0EEENS1_21CollectiveEpilogueFwdINS6_IJS8_SA_S9_EEENS6_IJNS7_ILi1EEESI_SI_EEESC_SE_Li256ELb1ELb1ELb0ELb0EEENS1_19SingleTileSchedulerILb1ELb0ELb1ELi128EEEEEEEEEvNT_6ParamsE,@"STO_CUDA_ENTRY STV_DEFAULT"
_ZN7cutlass13device_kernelIN5flash19enable_sm80_to_sm89INS1_16FlashAttnFwdSm80INS1_25CollectiveMainloopFwdSm80ILi8ELi1ELb0EN4cute5tupleIJNS5_1CILi128EEENS7_ILi32EEENS7_ILi256EEEEEELi256ENS_10bfloat16_tEfNS_4arch4Sm80ELb0ELb1ELb0ELb1ELb0ELb1ELb1ELb0EEENS1_21CollectiveEpilogueFwdINS6_IJS8_SA_S9_EEENS6_IJNS7_ILi1EEESI_SI_EEESC_SE_Li256ELb1ELb1ELb0ELb0EEENS1_19SingleTileSchedulerILb1ELb0ELb1ELi128EEEEEEEEEvNT_6ParamsE:
[----:B------:R-:W-:Y:S01]  /*0000*/  LDC R1, c[0x0][0x37c] ;  /* 0x0000df00ff017b82 */ /* 0x000fe20000000800 */
[----:B------:R-:W-:Y:S05]  /*0010*/  EXIT ;  /* 0x000000000000794d */ /* 0x000fea0003800000 */
.L_x_5:
        /* <DEDUP_REMOVED lines=14> */
.L_x_23:


//--------------------- .text._ZN7cutlass13device_kernelIN5flash19enable_sm80_to_sm89INS1_16FlashAttnFwdSm80INS1_25CollectiveMainloopFwdSm80ILi8ELi1ELb1EN4cute5tupleIJNS5_1CILi128EEENS7_ILi64EEENS7_ILi256EEEEEELi256ENS_10bfloat16_tEfNS_4arch4Sm80ELb1ELb0ELb0ELb0ELb0ELb0ELb1ELb0EEENS1_21CollectiveEpilogueFwdINS6_IJS8_SA_S9_EEENS6_IJNS7_ILi1EEESI_SI_EEESC_SE_Li256ELb0ELb1ELb0ELb0EEENS1_30DynamicPersistentTileSchedulerILi256ELi256ELb0ELb1ELb0EEEEEEEEEvNT_6ParamsE --------------------------
	.section	.text._ZN7cutlass13device_kernelIN5flash19enable_sm80_to_sm89INS1_16FlashAttnFwdSm80INS1_25CollectiveMainloopFwdSm80ILi8ELi1ELb1EN4cute5tupleIJNS5_1CILi128EEENS7_ILi64EEENS7_ILi256EEEEEELi256ENS_10bfloat16_tEfNS_4arch4Sm80ELb1ELb0ELb0ELb0ELb0ELb0ELb1ELb0EEENS1_21CollectiveEpilogueFwdINS6_IJS8_SA_S9_EEENS6_IJNS7_ILi1EEESI_SI_EEESC_SE_Li256ELb0ELb1ELb0ELb0EEENS1_30DynamicPersistentTileSchedulerILi256ELi256ELb0ELb1ELb0EEEEEEEEEvNT_6ParamsE,"ax",@progbits
	.align	128
.text._ZN7cutlass13device_kernelIN5flash19enable_sm80_to_sm89INS1_16FlashAttnFwdSm80INS1_25CollectiveMainloopFwdSm80ILi8ELi1ELb1EN4cute5tupleIJNS5_1CILi128EEENS7_ILi64EEENS7_ILi256EEEEEELi256ENS_10bfloat16_tEfNS_4arch4Sm80ELb1ELb0ELb0ELb0ELb0ELb0ELb1ELb0EEENS1_21CollectiveEpilogueFwdINS6_IJS8_SA_S9_EEENS6_IJNS7_ILi1EEESI_SI_EEESC_SE_Li256ELb0ELb1ELb0ELb0EEENS1_30DynamicPersistentTileSchedulerILi256ELi256ELb0ELb1ELb0EEEEEEEEEvNT_6ParamsE:
        .type           _ZN7cutlass13device_kernelIN5flash19enable_sm80_to_sm89INS1_16FlashAttnFwdSm80INS1_25CollectiveMainloopFwdSm80ILi8ELi1ELb1EN4cute5tupleIJNS5_1CILi128EEENS7_ILi64EEENS7_ILi256EEEEEELi256ENS_10bfloat16_tEfNS_4arch4Sm80ELb1ELb0ELb0ELb0ELb0ELb0ELb1ELb0EEENS1_21CollectiveEpilogueFwdINS6_IJS8_SA_S9_EEENS6_IJNS7_ILi1EEESI_SI_EEESC_SE_Li256ELb0ELb1ELb0ELb0EEENS1_30DynamicPersistentTileSchedulerILi256ELi256ELb0ELb1ELb0EEEEEEEEEvNT_6ParamsE,@function
        .size           _ZN7cutlass13device_kernelIN5flash19enable_sm80_to_sm89INS1_16FlashAttnFwdSm80INS1_25CollectiveMainloopFwdSm80ILi8ELi1ELb1EN4cute5tupleIJNS5_1CILi128EEENS7_ILi64EEENS7_ILi256EEEEEELi256ENS_10bfloat16_tEfNS_4arch4Sm80ELb1ELb0ELb0ELb0ELb0ELb0ELb1ELb0EEENS1_21CollectiveEpilogueFwdINS6_IJS8_SA_S9_EEENS6_IJNS7_ILi1EEESI_SI_EEESC_SE_Li256ELb0ELb1ELb0ELb0EEENS1_30DynamicPersistentTileSchedulerILi256ELi256ELb0ELb1ELb0EEEEEEEEEvNT_6ParamsE,(.L_x_24 - _ZN7cutlass13device_kernelIN5flash19enable_sm80_to_sm89INS1_16FlashAttnFwdSm80INS1_25CollectiveMainloopFwdSm80ILi8ELi1ELb1EN4cute5tupleIJNS5_1CILi128EEENS7_ILi64EEENS7_ILi256EEEEEELi256ENS_10bfloat16_tEfNS_4arch4Sm80ELb1ELb0ELb0ELb0ELb0ELb0ELb1ELb0EEENS1_21CollectiveEpilogueFwdINS6_IJS8_SA_S9_EEENS6_IJNS7_ILi1EEESI_SI_EEESC_SE_Li256ELb0ELb1ELb0ELb0EEENS1_30DynamicPersistentTileSchedulerILi256ELi256ELb0ELb1ELb0EEEEEEEEEvNT_6ParamsE)
        .other          _ZN7cutlass13device_kernelIN5flash19enable_sm80_to_sm89INS1_16FlashAttnFwdSm80INS1_25CollectiveMainloopFwdSm80ILi8ELi1ELb1EN4cute5tupleIJNS5_1CILi128EEENS7_ILi64EEENS7_ILi256EEEEEELi256ENS_10bfloat16_tEfNS_4arch4Sm80ELb1ELb0ELb0ELb0ELb0ELb0ELb1ELb0EEENS1_21CollectiveEpilogueFwdINS6_IJS8_SA_S9_EEENS6_IJNS7_ILi1EEESI_SI_EEESC_SE_Li256ELb0ELb1ELb0ELb0EEENS1_30DynamicPersistentTileSchedulerILi256ELi256ELb0ELb1ELb0EEEEEEEEEvNT_6ParamsE,@"STO_CUDA_ENTRY STV_DEFAULT"
_ZN7cutlass13device_kernelIN5flash19enable_sm80_to_sm89INS1_16FlashAttnFwdSm80INS1_25CollectiveMainloopFwdSm80ILi8ELi1ELb1EN4cute5tupleIJNS5_1CILi128EEENS7_ILi64EEENS7_ILi256EEEEEELi256ENS_10bfloat16_tEfNS_4arch4Sm80ELb1ELb0ELb0ELb0ELb0ELb0ELb1ELb0EEENS1_21CollectiveEpilogueFwdINS6_IJS8_SA_S9_EEENS6_IJNS7_ILi1EEESI_SI_EEESC_SE_Li256ELb0ELb1ELb0ELb0EEENS1_30DynamicPersistentTileSchedulerILi256ELi256ELb0ELb1ELb0EEEEEEEEEvNT_6ParamsE:
[----:B------:R-:W-:Y:S01]  /*0000*/  LDC R1, c[0x0][0x37c] ;  /* 0x0000df00ff017b82 */ /* 0x000fe20000000800 */
[----:B------:R-:W-:Y:S05]  /*0010*/  EXIT ;  /* 0x000000000000794d */ /* 0x000fea0003800000 */
.L_x_6:
        /* <DEDUP_REMOVED lines=14> */
.L_x_24:


//--------------------- .text._ZN7cutlass13device_kernelIN5flash19enable_sm80_to_sm89INS1_16FlashAttnFwdSm80INS1_25CollectiveMainloopFwdSm80ILi8ELi1ELb1EN4cute5tupleIJNS5_1CILi128EEENS7_ILi64EEENS7_ILi256EEEEEELi256ENS_10bfloat16_tEfNS_4arch4Sm80ELb1ELb0ELb0ELb1ELb0ELb0ELb1ELb0EEENS1_21CollectiveEpilogueFwdINS6_IJS8_SA_S9_EEENS6_IJNS7_ILi1EEESI_SI_EEESC_SE_Li256ELb1ELb1ELb0ELb0EEENS1_19SingleTileSchedulerILb1ELb0ELb1ELi128EEEEEEEEEvNT_6ParamsE --------------------------
	.section	.text._ZN7cutlass13device_kernelIN5flash19enable_sm80_to_sm89INS1_16FlashAttnFwdSm80INS1_25CollectiveMainloopFwdSm80ILi8ELi1ELb1EN4cute5tupleIJNS5_1CILi128EEENS7_ILi64EEENS7_ILi256EEEEEELi256ENS_10bfloat16_tEfNS_4arch4Sm80ELb1ELb0ELb0ELb1ELb0ELb0ELb1ELb0EEENS1_21CollectiveEpilogueFwdINS6_IJS8_SA_S9_EEENS6_IJNS7_ILi1EEESI_SI_EEESC_SE_Li256ELb1ELb1ELb0ELb0EEENS1_19SingleTileSchedulerILb1ELb0ELb1ELi128EEEEEEEEEvNT_6ParamsE,"ax",@progbits
	.align	128
.text._ZN7cutlass13device_kernelIN5flash19enable_sm80_to_sm89INS1_16FlashAttnFwdSm80INS1_25CollectiveMainloopFwdSm80ILi8ELi1ELb1EN4cute5tupleIJNS5_1CILi128EEENS7_ILi64EEENS7_ILi256EEEEEELi256ENS_10bfloat16_tEfNS_4arch4Sm80ELb1ELb0ELb0ELb1ELb0ELb0ELb1ELb0EEENS1_21CollectiveEpilogueFwdINS6_IJS8_SA_S9_EEENS6_IJNS7_ILi1EEESI_SI_EEESC_SE_Li256ELb1ELb1ELb0ELb0EEENS1_19SingleTileSchedulerILb1ELb0ELb1ELi128EEEEEEEEEvNT_6ParamsE:
        .type           _ZN7cutlass13device_kernelIN5flash19enable_sm80_to_sm89INS1_16FlashAttnFwdSm80INS1_25CollectiveMainloopFwdSm80ILi8ELi1ELb1EN4cute5tupleIJNS5_1CILi128EEENS7_ILi64EEENS7_ILi256EEEEEELi256ENS_10bfloat16_tEfNS_4arch4Sm80ELb1ELb0ELb0ELb1ELb0ELb0ELb1ELb0EEENS1_21CollectiveEpilogueFwdINS6_IJS8_SA_S9_EEENS6_IJNS7_ILi1EEESI_SI_EEESC_SE_Li256ELb1ELb1ELb0ELb0EEENS1_19SingleTileSchedulerILb1ELb0ELb1ELi128EEEEEEEEEvNT_6ParamsE,@function
        .size           _ZN7cutlass13device_kernelIN5flash19enable_sm80_to_sm89INS1_16FlashAttnFwdSm80INS1_25CollectiveMainloopFwdSm80ILi8ELi1ELb1EN4cute5tupleIJNS5_1CILi128EEENS7_ILi64EEENS7_ILi256EEEEEELi256ENS_10bfloat16_tEfNS_4arch4Sm80ELb1ELb0ELb0ELb1ELb0ELb0ELb1ELb0EEENS1_21CollectiveEpilogueFwdINS6_IJS8_SA_S9_EEENS6_IJNS7_ILi1EEESI_SI_EEESC_SE_Li256ELb1ELb1ELb0ELb0EEENS1_19SingleTileSchedulerILb1ELb0ELb1ELi128EEEEEEEEEvNT_6ParamsE,(.L_x_25 - _ZN7cutlass13device_kernelIN5flash19enable_sm80_to_sm89INS1_16FlashAttnFwdSm80INS1_25CollectiveMainloopFwdSm80ILi8ELi1ELb1EN4cute5tupleIJNS5_1CILi128EEENS7_ILi64EEENS7_ILi256EEEEEELi256ENS_10bfloat16_tEfNS_4arch4Sm80ELb1ELb0ELb0ELb1ELb0ELb0ELb1ELb0EEENS1_21CollectiveEpilogueFwdINS6_IJS8_SA_S9_EEENS6_IJNS7_ILi1EEESI_SI_EEESC_SE_Li256ELb1ELb1ELb0ELb0EEENS1_19SingleTileSchedulerILb1ELb0ELb1ELi128EEEEEEEEEvNT_6ParamsE)
        .other          _ZN7cutlass13device_kernelIN5flash19enable_sm80_to_sm89INS1_16FlashAttnFwdSm80INS1_25CollectiveMainloopFwdSm80ILi8ELi1ELb1EN4cute5tupleIJNS5_1CILi128EEENS7_ILi64EEENS7_ILi256EEEEEELi256ENS_10bfloat16_tEfNS_4arch4Sm80ELb1ELb0ELb0ELb1ELb0ELb0ELb1ELb0EEENS1_21CollectiveEpilogueFwdINS6_IJS8_SA_S9_EEENS6_IJNS7_ILi1EEESI_SI_EEESC_SE_Li256ELb1ELb1ELb0ELb0EEENS1_19SingleTileSchedulerILb1ELb0ELb1ELi128EEEEEEEEEvNT_6ParamsE,@"STO_CUDA_ENTRY STV_DEFAULT"
_ZN7cutlass13device_kernelIN5flash19enable_sm80_to_sm89INS1_16FlashAttnFwdSm80INS1_25CollectiveMainloopFwdSm80ILi8ELi1ELb1EN4cute5tupleIJNS5_1CILi128EEENS7_ILi64EEENS7_ILi256EEEEEELi256ENS_10bfloat16_tEfNS_4arch4Sm80ELb1ELb0ELb0ELb1ELb0ELb0ELb1ELb0EEENS1_21CollectiveEpilogueFwdINS6_IJS8_SA_S9_EEENS6_IJNS7_ILi1EEESI_SI_EEESC_SE_Li256ELb1ELb1ELb0ELb0EEENS1_19SingleTileSchedulerILb1ELb0ELb1ELi128EEEEEEEEEvNT_6ParamsE:
[----:B------:R-:W-:Y:S01]  /*0000*/  LDC R1, c[0x0][0x37c] ;  /* 0x0000df00ff017b82 */ /* 0x000fe20000000800 */
[----:B------:R-:W-:Y:S05]  /*0010*/  EXIT ;  /* 0x000000000000794d */ /* 0x000fea0003800000 */
.L_x_7:
        /* <DEDUP_REMOVED lines=14> */
.L_x_25:


//--------------------- .text._ZN7cutlass13device_kernelIN5flash19enable_sm80_to_sm89INS1_16FlashAttnFwdSm80INS1_25CollectiveMainloopFwdSm80ILi8ELi1ELb0EN4cute5tupleIJNS5_1CILi128EEENS7_ILi32EEENS7_ILi256EEEEEELi256ENS_10bfloat16_tEfNS_4arch4Sm80ELb1ELb0ELb0ELb1ELb0ELb1ELb1ELb0EEENS1_21CollectiveEpilogueFwdINS6_IJS8_SA_S9_EEENS6_IJNS7_ILi1EEESI_SI_EEESC_SE_Li256ELb1ELb1ELb0ELb0EEENS1_19SingleTileSchedulerILb1ELb0ELb1ELi128EEEEEEEEEvNT_6ParamsE --------------------------
	.section	.text._ZN7cutlass13device_kernelIN5flash19enable_sm80_to_sm89INS1_16FlashAttnFwdSm80INS1_25CollectiveMainloopFwdSm80ILi8ELi1ELb0EN4cute5tupleIJNS5_1CILi128EEENS7_ILi32EEENS7_ILi256EEEEEELi256ENS_10bfloat16_tEfNS_4arch4Sm80ELb1ELb0ELb0ELb1ELb0ELb1ELb1ELb0EEENS1_21CollectiveEpilogueFwdINS6_IJS8_SA_S9_EEENS6_IJNS7_ILi1EEESI_SI_EEESC_SE_Li256ELb1ELb1ELb0ELb0EEENS1_19SingleTileSchedulerILb1ELb0ELb1ELi128EEEEEEEEEvNT_6ParamsE,"ax",@progbits
	.align	128
.text._ZN7cutlass13device_kernelIN5flash19enable_sm80_to_sm89INS1_16FlashAttnFwdSm80INS1_25CollectiveMainloopFwdSm80ILi8ELi1ELb0EN4cute5tupleIJNS5_1CILi128EEENS7_ILi32EEENS7_ILi256EEEEEELi256ENS_10bfloat16_tEfNS_4arch4Sm80ELb1ELb0ELb0ELb1ELb0ELb1ELb1ELb0EEENS1_21CollectiveEpilogueFwdINS6_IJS8_SA_S9_EEENS6_IJNS7_ILi1EEESI_SI_EEESC_SE_Li256ELb1ELb1ELb0ELb0EEENS1_19SingleTileSchedulerILb1ELb0ELb1ELi128EEEEEEEEEvNT_6ParamsE:
        .type           _ZN7cutlass13device_kernelIN5flash19enable_sm80_to_sm89INS1_16FlashAttnFwdSm80INS1_25CollectiveMainloopFwdSm80ILi8ELi1ELb0EN4cute5tupleIJNS5_1CILi128EEENS7_ILi32EEENS7_ILi256EEEEEELi256ENS_10bfloat16_tEfNS_4arch4Sm80ELb1ELb0ELb0ELb1ELb0ELb1ELb1ELb0EEENS1_21CollectiveEpilogueFwdINS6_IJS8_SA_S9_EEENS6_IJNS7_ILi1EEESI_SI_EEESC_SE_Li256ELb1ELb1ELb0ELb0EEENS1_19SingleTileSchedulerILb1ELb0ELb1ELi128EEEEEEEEEvNT_6ParamsE,@function
        .size           _ZN7cutlass13device_kernelIN5flash19enable_sm80_to_sm89INS1_16FlashAttnFwdSm80INS1_25CollectiveMainloopFwdSm80ILi8ELi1ELb0EN4cute5tupleIJNS5_1CILi128EEENS7_ILi32EEENS7_ILi256EEEEEELi256ENS_10bfloat16_tEfNS_4arch4Sm80ELb1ELb0ELb0ELb1ELb0ELb1ELb1ELb0EEENS1_21CollectiveEpilogueFwdINS6_IJS8_SA_S9_EEENS6_IJNS7_ILi1EEESI_SI_EEESC_SE_Li256ELb1ELb1ELb0ELb0EEENS1_19SingleTileSchedulerILb1ELb0ELb1ELi128EEEEEEEEEvNT_6ParamsE,(.L_x_26 - _ZN7cutlass13device_kernelIN5flash19enable_sm80_to_sm89INS1_16FlashAttnFwdSm80INS1_25CollectiveMainloopFwdSm80ILi8ELi1ELb0EN4cute5tupleIJNS5_1CILi128EEENS7_ILi32EEENS7_ILi256EEEEEELi256ENS_10bfloat16_tEfNS_4arch4Sm80ELb1ELb0ELb0ELb1ELb0ELb1ELb1ELb0EEENS1_21CollectiveEpilogueFwdINS6_IJS8_SA_S9_EEENS6_IJNS7_ILi1EEESI_SI_EEESC_SE_Li256ELb1ELb1ELb0ELb0EEENS1_19SingleTileSchedulerILb1ELb0ELb1ELi128EEEEEEEEEvNT_6ParamsE)
        .other          _ZN7cutlass13device_kernelIN5flash19enable_sm80_to_sm89INS1_16FlashAttnFwdSm80INS1_25CollectiveMainloopFwdSm80ILi8ELi1ELb0EN4cute5tupleIJNS5_1CILi128EEENS7_ILi32EEENS7_ILi256EEEEEELi256ENS_10bfloat16_tEfNS_4arch4Sm80ELb1ELb0ELb0ELb1ELb0ELb1ELb1ELb0EEENS1_21CollectiveEpilogueFwdINS6_IJS8_SA_S9_EEENS6_IJNS7_ILi1EEESI_SI_EEESC_SE_Li256ELb1ELb1ELb0ELb0EEENS1_19SingleTileSchedulerILb1ELb0ELb1ELi128EEEEEEEEEvNT_6ParamsE,@"STO_CUDA_ENTRY STV_DEFAULT"
_ZN7cutlass13device_kernelIN5flash19enable_sm80_to_sm89INS1_16FlashAttnFwdSm80INS1_25CollectiveMainloopFwdSm80ILi8ELi1ELb0EN4cute5tupleIJNS5_1CILi128EEENS7_ILi32EEENS7_ILi256EEEEEELi256ENS_10bfloat16_tEfNS_4arch4Sm80ELb1ELb0ELb0ELb1ELb0ELb1ELb1ELb0EEENS1_21CollectiveEpilogueFwdINS6_IJS8_SA_S9_EEENS6_IJNS7_ILi1EEESI_SI_EEESC_SE_Li256ELb1ELb1ELb0ELb0EEENS1_19SingleTileSchedulerILb1ELb0ELb1ELi128EEEEEEEEEvNT_6ParamsE:
[----:B------:R-:W-:Y:S01]  /*0000*/  LDC R1, c[0x0][0x37c] ;  /* 0x0000df00ff017b82 */ /* 0x000fe20000000800 */
[----:B------:R-:W-:Y:S05]  /*0010*/  EXIT ;  /* 0x000000000000794d */ /* 0x000fea0003800000 */
.L_x_8:
        /* <DEDUP_REMOVED lines=14> */
.L_x_26:


//--------------------- .text._ZN7cutlass13device_kernelIN5flash19enable_sm80_to_sm89INS1_16FlashAttnFwdSm80INS1_25CollectiveMainloopFwdSm80ILi8ELi1ELb0EN4cute5tupleIJNS5_1CILi128EEENS7_ILi96EEENS7_ILi256EEEEEELi256ENS_10bfloat16_tEfNS_4arch4Sm80ELb0ELb0ELb0ELb0ELb0ELb0ELb1ELb0EEENS1_21CollectiveEpilogueFwdINS6_IJS8_SA_S9_EEENS6_IJNS7_ILi1EEESI_SI_EEESC_SE_Li256ELb0ELb1ELb0ELb0EEENS1_19SingleTileSchedulerILb0ELb0ELb1ELi128EEEEEEEEEvNT_6ParamsE --------------------------
	.section	.text._ZN7cutlass13device_kernelIN5flash19enable_sm80_to_sm89INS1_16FlashAttnFwdSm80INS1_25CollectiveMainloopFwdSm80ILi8ELi1ELb0EN4cute5tupleIJNS5_1CILi128EEENS7_ILi96EEENS7_ILi256EEEEEELi256ENS_10bfloat16_tEfNS_4arch4Sm80ELb0ELb0ELb0ELb0ELb0ELb0ELb1ELb0EEENS1_21CollectiveEpilogueFwdINS6_IJS8_SA_S9_EEENS6_IJNS7_ILi1EEESI_SI_EEESC_SE_Li256ELb0ELb1ELb0ELb0EEENS1_19SingleTileSchedulerILb0ELb0ELb1ELi128EEEEEEEEEvNT_6ParamsE,"ax",@progbits
	.align	128
.text._ZN7cutlass13device_kernelIN5flash19enable_sm80_to_sm89INS1_16FlashAttnFwdSm80INS1_25CollectiveMainloopFwdSm80ILi8ELi1ELb0EN4cute5tupleIJNS5_1CILi128EEENS7_ILi96EEENS7_ILi256EEEEEELi256ENS_10bfloat16_tEfNS_4arch4Sm80ELb0ELb0ELb0ELb0ELb0ELb0ELb1ELb0EEENS1_21CollectiveEpilogueFwdINS6_IJS8_SA_S9_EEENS6_IJNS7_ILi1EEESI_SI_EEESC_SE_Li256ELb0ELb1ELb0ELb0EEENS1_19SingleTileSchedulerILb0ELb0ELb1ELi128EEEEEEEEEvNT_6ParamsE:
        .type           _ZN7cutlass13device_kernelIN5flash19enable_sm80_to_sm89INS1_16FlashAttnFwdSm80INS1_25CollectiveMainloopFwdSm80ILi8ELi1ELb0EN4cute5tupleIJNS5_1CILi128EEENS7_ILi96EEENS7_ILi256EEEEEELi256ENS_10bfloat16_tEfNS_4arch4Sm80ELb0ELb0ELb0ELb0ELb0ELb0ELb1ELb0EEENS1_21CollectiveEpilogueFwdINS6_IJS8_SA_S9_EEENS6_IJNS7_ILi1EEESI_SI_EEESC_SE_Li256ELb0ELb1ELb0ELb0EEENS1_19SingleTileSchedulerILb0ELb0ELb1ELi128EEEEEEEEEvNT_6ParamsE,@function
        .size           _ZN7cutlass13device_kernelIN5flash19enable_sm80_to_sm89INS1_16FlashAttnFwdSm80INS1_25CollectiveMainloopFwdSm80ILi8ELi1ELb0EN4cute5tupleIJNS5_1CILi128EEENS7_ILi96EEENS7_ILi256EEEEEELi256ENS_10bfloat16_tEfNS_4arch4Sm80ELb0ELb0ELb0ELb0ELb0ELb0ELb1ELb0EEENS1_21CollectiveEpilogueFwdINS6_IJS8_SA_S9_EEENS6_IJNS7_ILi1EEESI_SI_EEESC_SE_Li256ELb0ELb1ELb0ELb0EEENS1_19SingleTileSchedulerILb0ELb0ELb1ELi128EEEEEEEEEvNT_6ParamsE,(.L_x_27 - _ZN7cutlass13device_kernelIN5flash19enable_sm80_to_sm89INS1_16FlashAttnFwdSm80INS1_25CollectiveMainloopFwdSm80ILi8ELi1ELb0EN4cute5tupleIJNS5_1CILi128EEENS7_ILi96EEENS7_ILi256EEEEEELi256ENS_10bfloat16_tEfNS_4arch4Sm80ELb0ELb0ELb0ELb0ELb0ELb0ELb1ELb0EEENS1_21CollectiveEpilogueFwdINS6_IJS8_SA_S9_EEENS6_IJNS7_ILi1EEESI_SI_EEESC_SE_Li256ELb0ELb1ELb0ELb0EEENS1_19SingleTileSchedulerILb0ELb0ELb1ELi128EEEEEEEEEvNT_6ParamsE)
        .other          _ZN7cutlass13device_kernelIN5flash19enable_sm80_to_sm89INS1_16FlashAttnFwdSm80INS1_25CollectiveMainloopFwdSm80ILi8ELi1ELb0EN4cute5tupleIJNS5_1CILi128EEENS7_ILi96EEENS7_ILi256EEEEEELi256ENS_10bfloat16_tEfNS_4arch4Sm80ELb0ELb0ELb0ELb0ELb0ELb0ELb1ELb0EEENS1_21CollectiveEpilogueFwdINS6_IJS8_SA_S9_EEENS6_IJNS7_ILi1EEESI_SI_EEESC_SE_Li256ELb0ELb1ELb0ELb0EEENS1_19SingleTileSchedulerILb0ELb0ELb1ELi128EEEEEEEEEvNT_6ParamsE,@"STO_CUDA_ENTRY STV_DEFAULT"
_ZN7cutlass13device_kernelIN5flash19enable_sm80_to_sm89INS1_16FlashAttnFwdSm80INS1_25CollectiveMainloopFwdSm80ILi8ELi1ELb0EN4cute5tupleIJNS5_1CILi128EEENS7_ILi96EEENS7_ILi256EEEEEELi256ENS_10bfloat16_tEfNS_4arch4Sm80ELb0ELb0ELb0ELb0ELb0ELb0ELb1ELb0EEENS1_21CollectiveEpilogueFwdINS6_IJS8_SA_S9_EEENS6_IJNS7_ILi1EEESI_SI_EEESC_SE_Li256ELb0ELb1ELb0ELb0EEENS1_19SingleTileSchedulerILb0ELb0ELb1ELi128EEEEEEEEEvNT_6ParamsE:
[----:B------:R-:W-:Y:S01]  /*0000*/  LDC R1, c[0x0][0x37c] ;  /* 0x0000df00ff017b82 */ /* 0x000fe20000000800 */
[----:B------:R-:W-:Y:S05]  /*0010*/  EXIT ;  /* 0x000000000000794d */ /* 0x000fea0003800000 */
.L_x_9:
        /* <DEDUP_REMOVED lines=14> */
.L_x_27:


//--------------------- .text._ZN7cutlass13device_kernelIN5flash19enable_sm80_to_sm89INS1_16FlashAttnFwdSm80INS1_25CollectiveMainloopFwdSm80ILi8ELi1ELb0EN4cute5tupleIJNS5_1CILi128EEENS7_ILi96EEENS7_ILi256EEEEEELi256ENS_10bfloat16_tEfNS_4arch4Sm80ELb0ELb0ELb0ELb1ELb0ELb0ELb1ELb0EEENS1_21CollectiveEpilogueFwdINS6_IJS8_SA_S9_EEENS6_IJNS7_ILi1EEESI_SI_EEESC_SE_Li256ELb1ELb1ELb0ELb0EEENS1_19SingleTileSchedulerILb1ELb0ELb1ELi128EEEEEEEEEvNT_6ParamsE --------------------------
	.section	.text._ZN7cutlass13device_kernelIN5flash19enable_sm80_to_sm89INS1_16FlashAttnFwdSm80INS1_25CollectiveMainloopFwdSm80ILi8ELi1ELb0EN4cute5tupleIJNS5_1CILi128EEENS7_ILi96EEENS7_ILi256EEEEEELi256ENS_10bfloat16_tEfNS_4arch4Sm80ELb0ELb0ELb0ELb1ELb0ELb0ELb1ELb0EEENS1_21CollectiveEpilogueFwdINS6_IJS8_SA_S9_EEENS6_IJNS7_ILi1EEESI_SI_EEESC_SE_Li256ELb1ELb1ELb0ELb0EEENS1_19SingleTileSchedulerILb1ELb0ELb1ELi128EEEEEEEEEvNT_6ParamsE,"ax",@progbits
	.align	128
.text._ZN7cutlass13device_kernelIN5flash19enable_sm80_to_sm89INS1_16FlashAttnFwdSm80INS1_25CollectiveMainloopFwdSm80ILi8ELi1ELb0EN4cute5tupleIJNS5_1CILi128EEENS7_ILi96EEENS7_ILi256EEEEEELi256ENS_10bfloat16_tEfNS_4arch4Sm80ELb0ELb0ELb0ELb1ELb0ELb0ELb1ELb0EEENS1_21CollectiveEpilogueFwdINS6_IJS8_SA_S9_EEENS6_IJNS7_ILi1EEESI_SI_EEESC_SE_Li256ELb1ELb1ELb0ELb0EEENS1_19SingleTileSchedulerILb1ELb0ELb1ELi128EEEEEEEEEvNT_6ParamsE:
        .type           _ZN7cutlass13device_kernelIN5flash19enable_sm80_to_sm89INS1_16FlashAttnFwdSm80INS1_25CollectiveMainloopFwdSm80ILi8ELi1ELb0EN4cute5tupleIJNS5_1CILi128EEENS7_ILi96EEENS7_ILi256EEEEEELi256ENS_10bfloat16_tEfNS_4arch4Sm80ELb0ELb0ELb0ELb1ELb0ELb0ELb1ELb0EEENS1_21CollectiveEpilogueFwdINS6_IJS8_SA_S9_EEENS6_IJNS7_ILi1EEESI_SI_EEESC_SE_Li256ELb1ELb1ELb0ELb0EEENS1_19SingleTileSchedulerILb1ELb0ELb1ELi128EEEEEEEEEvNT_6ParamsE,@function
        .size           _ZN7cutlass13device_kernelIN5flash19enable_sm80_to_sm89INS1_16FlashAttnFwdSm80INS1_25CollectiveMainloopFwdSm80ILi8ELi1ELb0EN4cute5tupleIJNS5_1CILi128EEENS7_ILi96EEENS7_ILi256EEEEEELi256ENS_10bfloat16_tEfNS_4arch4Sm80ELb0ELb0ELb0ELb1ELb0ELb0ELb1ELb0EEENS1_21CollectiveEpilogueFwdINS6_IJS8_SA_S9_EEENS6_IJNS7_ILi1EEESI_SI_EEESC_SE_Li256ELb1ELb1ELb0ELb0EEENS1_19SingleTileSchedulerILb1ELb0ELb1ELi128EEEEEEEEEvNT_6ParamsE,(.L_x_28 - _ZN7cutlass13device_kernelIN5flash19enable_sm80_to_sm89INS1_16FlashAttnFwdSm80INS1_25CollectiveMainloopFwdSm80ILi8ELi1ELb0EN4cute5tupleIJNS5_1CILi128EEENS7_ILi96EEENS7_ILi256EEEEEELi256ENS_10bfloat16_tEfNS_4arch4Sm80ELb0ELb0ELb0ELb1ELb0ELb0ELb1ELb0EEENS1_21CollectiveEpilogueFwdINS6_IJS8_SA_S9_EEENS6_IJNS7_ILi1EEESI_SI_EEESC_SE_Li256ELb1ELb1ELb0ELb0EEENS1_19SingleTileSchedulerILb1ELb0ELb1ELi128EEEEEEEEEvNT_6ParamsE)
        .other          _ZN7cutlass13device_kernelIN5flash19enable_sm80_to_sm89INS1_16FlashAttnFwdSm80INS1_25CollectiveMainloopFwdSm80ILi8ELi1ELb0EN4cute5tupleIJNS5_1CILi128EEENS7_ILi96EEENS7_ILi256EEEEEELi256ENS_10bfloat16_tEfNS_4arch4Sm80ELb0ELb0ELb0ELb1ELb0ELb0ELb1ELb0EEENS1_21CollectiveEpilogueFwdINS6_IJS8_SA_S9_EEENS6_IJNS7_ILi1EEESI_SI_EEESC_SE_Li256ELb1ELb1ELb0ELb0EEENS1_19SingleTileSchedulerILb1ELb0ELb1ELi128EEEEEEEEEvNT_6ParamsE,@"STO_CUDA_ENTRY STV_DEFAULT"
_ZN7cutlass13device_kernelIN5flash19enable_sm80_to_sm89INS1_16FlashAttnFwdSm80INS1_25CollectiveMainloopFwdSm80ILi8ELi1ELb0EN4cute5tupleIJNS5_1CILi128EEENS7_ILi96EEENS7_ILi256EEEEEELi256ENS_10bfloat16_tEfNS_4arch4Sm80ELb0ELb0ELb0ELb1ELb0ELb0ELb1ELb0EEENS1_21CollectiveEpilogueFwdINS6_IJS8_SA_S9_EEENS6_IJNS7_ILi1EEESI_SI_EEESC_SE_Li256ELb1ELb1ELb0ELb0EEENS1_19SingleTileSchedulerILb1ELb0ELb1ELi128EEEEEEEEEvNT_6ParamsE:
[----:B------:R-:W-:Y:S01]  /*0000*/  LDC R1, c[0x0][0x37c] ;  /* 0x0000df00ff017b82 */ /* 0x000fe20000000800 */
[----:B------:R-:W-:Y:S05]  /*0010*/  EXIT ;  /* 0x000000000000794d */ /* 0x000fea0003800000 */
.L_x_10:
        /* <DEDUP_REMOVED lines=14> */
.L_x_28:


//--------------------- .text._ZN7cutlass13device_kernelIN5flash19enable_sm80_to_sm89INS1_16FlashAttnFwdSm80INS1_25CollectiveMainloopFwdSm80ILi8ELi1ELb0EN4cute5tupleIJNS5_1CILi128EEENS7_ILi48EEENS7_ILi256EEEEEELi256ENS_10bfloat16_tEfNS_4arch4Sm80ELb0ELb0ELb0ELb1ELb0ELb1ELb1ELb0EEENS1_21CollectiveEpilogueFwdINS6_IJS8_SA_S9_EEENS6_IJNS7_ILi1EEESI_SI_EEESC_SE_Li256ELb1ELb1ELb0ELb0EEENS1_19SingleTileSchedulerILb1ELb0ELb1ELi128EEEEEEEEEvNT_6ParamsE --------------------------
	.section	.text._ZN7cutlass13device_kernelIN5flash19enable_sm80_to_sm89INS1_16FlashAttnFwdSm80INS1_25CollectiveMainloopFwdSm80ILi8ELi1ELb0EN4cute5tupleIJNS5_1CILi128EEENS7_ILi48EEENS7_ILi256EEEEEELi256ENS_10bfloat16_tEfNS_4arch4Sm80ELb0ELb0ELb0ELb1ELb0ELb1ELb1ELb0EEENS1_21CollectiveEpilogueFwdINS6_IJS8_SA_S9_EEENS6_IJNS7_ILi1EEESI_SI_EEESC_SE_Li256ELb1ELb1ELb0ELb0EEENS1_19SingleTileSchedulerILb1ELb0ELb1ELi128EEEEEEEEEvNT_6ParamsE,"ax",@progbits
	.align	128
.text._ZN7cutlass13device_kernelIN5flash19enable_sm80_to_sm89INS1_16FlashAttnFwdSm80INS1_25CollectiveMainloopFwdSm80ILi8ELi1ELb0EN4cute5tupleIJNS5_1CILi128EEENS7_ILi48EEENS7_ILi256EEEEEELi256ENS_10bfloat16_tEfNS_4arch4Sm80ELb0ELb0ELb0ELb1ELb0ELb1ELb1ELb0EEENS1_21CollectiveEpilogueFwdINS6_IJS8_SA_S9_EEENS6_IJNS7_ILi1EEESI_SI_EEESC_SE_Li256ELb1ELb1ELb0ELb0EEENS1_19SingleTileSchedulerILb1ELb0ELb1ELi128EEEEEEEEEvNT_6ParamsE:
        .type           _ZN7cutlass13device_kernelIN5flash19enable_sm80_to_sm89INS1_16FlashAttnFwdSm80INS1_25CollectiveMainloopFwdSm80ILi8ELi1ELb0EN4cute5tupleIJNS5_1CILi128EEENS7_ILi48EEENS7_ILi256EEEEEELi256ENS_10bfloat16_tEfNS_4arch4Sm80ELb0ELb0ELb0ELb1ELb0ELb1ELb1ELb0EEENS1_21CollectiveEpilogueFwdINS6_IJS8_SA_S9_EEENS6_IJNS7_ILi1EEESI_SI_EEESC_SE_Li256ELb1ELb1ELb0ELb0EEENS1_19SingleTileSchedulerILb1ELb0ELb1ELi128EEEEEEEEEvNT_6ParamsE,@function
        .size           _ZN7cutlass13device_kernelIN5flash19enable_sm80_to_sm89INS1_16FlashAttnFwdSm80INS1_25CollectiveMainloopFwdSm80ILi8ELi1ELb0EN4cute5tupleIJNS5_1CILi128EEENS7_ILi48EEENS7_ILi256EEEEEELi256ENS_10bfloat16_tEfNS_4arch4Sm80ELb0ELb0ELb0ELb1ELb0ELb1ELb1ELb0EEENS1_21CollectiveEpilogueFwdINS6_IJS8_SA_S9_EEENS6_IJNS7_ILi1EEESI_SI_EEESC_SE_Li256ELb1ELb1ELb0ELb0EEENS1_19SingleTileSchedulerILb1ELb0ELb1ELi128EEEEEEEEEvNT_6ParamsE,(.L_x_29 - _ZN7cutlass13device_kernelIN5flash19enable_sm80_to_sm89INS1_16FlashAttnFwdSm80INS1_25CollectiveMainloopFwdSm80ILi8ELi1ELb0EN4cute5tupleIJNS5_1CILi128EEENS7_ILi48EEENS7_ILi256EEEEEELi256ENS_10bfloat16_tEfNS_4arch4Sm80ELb0ELb0ELb0ELb1ELb0ELb1ELb1ELb0EEENS1_21CollectiveEpilogueFwdINS6_IJS8_SA_S9_EEENS6_IJNS7_ILi1EEESI_SI_EEESC_SE_Li256ELb1ELb1ELb0ELb0EEENS1_19SingleTileSchedulerILb1ELb0ELb1ELi128EEEEEEEEEvNT_6ParamsE)
        .other          _ZN7cutlass13device_kernelIN5flash19enable_sm80_to_sm89INS1_16FlashAttnFwdSm80INS1_25CollectiveMainloopFwdSm80ILi8ELi1ELb0EN4cute5tupleIJNS5_1CILi128EEENS7_ILi48EEENS7_ILi256EEEEEELi256ENS_10bfloat16_tEfNS_4arch4Sm80ELb0ELb0ELb0ELb1ELb0ELb1ELb1ELb0EEENS1_21CollectiveEpilogueFwdINS6_IJS8_SA_S9_EEENS6_IJNS7_ILi1EEESI_SI_EEESC_SE_Li256ELb1ELb1ELb0ELb0EEENS1_19SingleTileSchedulerILb1ELb0ELb1ELi128EEEEEEEEEvNT_6ParamsE,@"STO_CUDA_ENTRY STV_DEFAULT"
_ZN7cutlass13device_kernelIN5flash19enable_sm80_to_sm89INS1_16FlashAttnFwdSm80INS1_25CollectiveMainloopFwdSm80ILi8ELi1ELb0EN4cute5tupleIJNS5_1CILi128EEENS7_ILi48EEENS7_ILi256EEEEEELi256ENS_10bfloat16_tEfNS_4arch4Sm80ELb0ELb0ELb0ELb1ELb0ELb1ELb1ELb0EEENS1_21CollectiveEpilogueFwdINS6_IJS8_SA_S9_EEENS6_IJNS7_ILi1EEESI_SI_EEESC_SE_Li256ELb1ELb1ELb0ELb0EEENS1_19SingleTileSchedulerILb1ELb0ELb1ELi128EEEEEEEEEvNT_6ParamsE:
[----:B------:R-:W-:Y:S01]  /*0000*/  LDC R1, c[0x0][0x37c] ;  /* 0x0000df00ff017b82 */ /* 0x000fe20000000800 */
[----:B------:R-:W-:Y:S05]  /*0010*/  EXIT ;  /* 0x000000000000794d */ /* 0x000fea0003800000 */
.L_x_11:
        /* <DEDUP_REMOVED lines=14> */
.L_x_29:


//--------------------- .text._ZN7cutlass13device_kernelIN5flash19enable_sm80_to_sm89INS1_16FlashAttnFwdSm80INS1_25CollectiveMainloopFwdSm80ILi8ELi1ELb0EN4cute5tupleIJNS5_1CILi128EEENS7_ILi64EEENS7_ILi256EEEEEELi256ENS_10bfloat16_tEfNS_4arch4Sm80ELb0ELb1ELb0ELb0ELb0ELb0ELb1ELb0EEENS1_21CollectiveEpilogueFwdINS6_IJS8_SA_S9_EEENS6_IJNS7_ILi1EEESI_SI_EEESC_SE_Li256ELb0ELb1ELb0ELb0EEENS1_19SingleTileSchedulerILb0ELb0ELb1ELi128EEEEEEEEEvNT_6ParamsE --------------------------
	.section	.text._ZN7cutlass13device_kernelIN5flash19enable_sm80_to_sm89INS1_16FlashAttnFwdSm80INS1_25CollectiveMainloopFwdSm80ILi8ELi1ELb0EN4cute5tupleIJNS5_1CILi128EEENS7_ILi64EEENS7_ILi256EEEEEELi256ENS_10bfloat16_tEfNS_4arch4Sm80ELb0ELb1ELb0ELb0ELb0ELb0ELb1ELb0EEENS1_21CollectiveEpilogueFwdINS6_IJS8_SA_S9_EEENS6_IJNS7_ILi1EEESI_SI_EEESC_SE_Li256ELb0ELb1ELb0ELb0EEENS1_19SingleTileSchedulerILb0ELb0ELb1ELi128EEEEEEEEEvNT_6ParamsE,"ax",@progbits
	.align	128
.text._ZN7cutlass13device_kernelIN5flash19enable_sm80_to_sm89INS1_16FlashAttnFwdSm80INS1_25CollectiveMainloopFwdSm80ILi8ELi1ELb0EN4cute5tupleIJNS5_1CILi128EEENS7_ILi64EEENS7_ILi256EEEEEELi256ENS_10bfloat16_tEfNS_4arch4Sm80ELb0ELb1ELb0ELb0ELb0ELb0ELb1ELb0EEENS1_21CollectiveEpilogueFwdINS6_IJS8_SA_S9_EEENS6_IJNS7_ILi1EEESI_SI_EEESC_SE_Li256ELb0ELb1ELb0ELb0EEENS1_19SingleTileSchedulerILb0ELb0ELb1ELi128EEEEEEEEEvNT_6ParamsE:
        .type           _ZN7cutlass13device_kernelIN5flash19enable_sm80_to_sm89INS1_16FlashAttnFwdSm80INS1_25CollectiveMainloopFwdSm80ILi8ELi1ELb0EN4cute5tupleIJNS5_1CILi128EEENS7_ILi64EEENS7_ILi256EEEEEELi256ENS_10bfloat16_tEfNS_4arch4Sm80ELb0ELb1ELb0ELb0ELb0ELb0ELb1ELb0EEENS1_21CollectiveEpilogueFwdINS6_IJS8_SA_S9_EEENS6_IJNS7_ILi1EEESI_SI_EEESC_SE_Li256ELb0ELb1ELb0ELb0EEENS1_19SingleTileSchedulerILb0ELb0ELb1ELi128EEEEEEEEEvNT_6ParamsE,@function
        .size           _ZN7cutlass13device_kernelIN5flash19enable_sm80_to_sm89INS1_16FlashAttnFwdSm80INS1_25CollectiveMainloopFwdSm80ILi8ELi1ELb0EN4cute5tupleIJNS5_1CILi128EEENS7_ILi64EEENS7_ILi256EEEEEELi256ENS_10bfloat16_tEfNS_4arch4Sm80ELb0ELb1ELb0ELb0ELb0ELb0ELb1ELb0EEENS1_21CollectiveEpilogueFwdINS6_IJS8_SA_S9_EEENS6_IJNS7_ILi1EEESI_SI_EEESC_SE_Li256ELb0ELb1ELb0ELb0EEENS1_19SingleTileSchedulerILb0ELb0ELb1ELi128EEEEEEEEEvNT_6ParamsE,(.L_x_30 - _ZN7cutlass13device_kernelIN5flash19enable_sm80_to_sm89INS1_16FlashAttnFwdSm80INS1_25CollectiveMainloopFwdSm80ILi8ELi1ELb0EN4cute5tupleIJNS5_1CILi128EEENS7_ILi64EEENS7_ILi256EEEEEELi256ENS_10bfloat16_tEfNS_4arch4Sm80ELb0ELb1ELb0ELb0ELb0ELb0ELb1ELb0EEENS1_21CollectiveEpilogueFwdINS6_IJS8_SA_S9_EEENS6_IJNS7_ILi1EEESI_SI_EEESC_SE_Li256ELb0ELb1ELb0ELb0EEENS1_19SingleTileSchedulerILb0ELb0ELb1ELi128EEEEEEEEEvNT_6ParamsE)
        .other          _ZN7cutlass13device_kernelIN5flash19enable_sm80_to_sm89INS1_16FlashAttnFwdSm80INS1_25CollectiveMainloopFwdSm80ILi8ELi1ELb0EN4cute5tupleIJNS5_1CILi128EEENS7_ILi64EEENS7_ILi256EEEEEELi256ENS_10bfloat16_tEfNS_4arch4Sm80ELb0ELb1ELb0ELb0ELb0ELb0ELb1ELb0EEENS1_21CollectiveEpilogueFwdINS6_IJS8_SA_S9_EEENS6_IJNS7_ILi1EEESI_SI_EEESC_SE_Li256ELb0ELb1ELb0ELb0EEENS1_19SingleTileSchedulerILb0ELb0ELb1ELi128EEEEEEEEEvNT_6ParamsE,@"STO_CUDA_ENTRY STV_DEFAULT"
_ZN7cutlass13device_kernelIN5flash19enable_sm80_to_sm89INS1_16FlashAttnFwdSm80INS1_25CollectiveMainloopFwdSm80ILi8ELi1ELb0EN4cute5tupleIJNS5_1CILi128EEENS7_ILi64EEENS7_ILi256EEEEEELi256ENS_10bfloat16_tEfNS_4arch4Sm80ELb0ELb1ELb0ELb0ELb0ELb0ELb1ELb0EEENS1_21CollectiveEpilogueFwdINS6_IJS8_SA_S9_EEENS6_IJNS7_ILi1EEESI_SI_EEESC_SE_Li256ELb0ELb1ELb0ELb0EEENS1_19SingleTileSchedulerILb0ELb0ELb1ELi128EEEEEEEEEvNT_6ParamsE:
[----:B------:R-:W-:Y:S01]  /*0000*/  LDC R1, c[0x0][0x37c] ;  /* 0x0000df00ff017b82 */ /* 0x000fe20000000800 */
[----:B------:R-:W-:Y:S05]  /*0010*/  EXIT ;  /* 0x000000000000794d */ /* 0x000fea0003800000 */
.L_x_12:
        /* <DEDUP_REMOVED lines=14> */
.L_x_30:


//--------------------- .text._ZN7cutlass13device_kernelIN5flash19enable_sm80_to_sm89INS1_16FlashAttnFwdSm80INS1_25CollectiveMainloopFwdSm80ILi8ELi1ELb0EN4cute5tupleIJNS5_1CILi128EEENS7_ILi64EEENS7_ILi256EEEEEELi256ENS_10bfloat16_tEfNS_4arch4Sm80ELb0ELb1ELb0ELb1ELb0ELb0ELb1ELb0EEENS1_21CollectiveEpilogueFwdINS6_IJS8_SA_S9_EEENS6_IJNS7_ILi1EEESI_SI_EEESC_SE_Li256ELb1ELb1ELb0ELb0EEENS1_19SingleTileSchedulerILb1ELb0ELb1ELi128EEEEEEEEEvNT_6ParamsE --------------------------
	.section	.text._ZN7cutlass13device_kernelIN5flash19enable_sm80_to_sm89INS1_16FlashAttnFwdSm80INS1_25CollectiveMainloopFwdSm80ILi8ELi1ELb0EN4cute5tupleIJNS5_1CILi128EEENS7_ILi64EEENS7_ILi256EEEEEELi256ENS_10bfloat16_tEfNS_4arch4Sm80ELb0ELb1ELb0ELb1ELb0ELb0ELb1ELb0EEENS1_21CollectiveEpilogueFwdINS6_IJS8_SA_S9_EEENS6_IJNS7_ILi1EEESI_SI_EEESC_SE_Li256ELb1ELb1ELb0ELb0EEENS1_19SingleTileSchedulerILb1ELb0ELb1ELi128EEEEEEEEEvNT_6ParamsE,"ax",@progbits
	.align	128
.text._ZN7cutlass13device_kernelIN5flash19enable_sm80_to_sm89INS1_16FlashAttnFwdSm80INS1_25CollectiveMainloopFwdSm80ILi8ELi1ELb0EN4cute5tupleIJNS5_1CILi128EEENS7_ILi64EEENS7_ILi256EEEEEELi256ENS_10bfloat16_tEfNS_4arch4Sm80ELb0ELb1ELb0ELb1ELb0ELb0ELb1ELb0EEENS1_21CollectiveEpilogueFwdINS6_IJS8_SA_S9_EEENS6_IJNS7_ILi1EEESI_SI_EEESC_SE_Li256ELb1ELb1ELb0ELb0EEENS1_19SingleTileSchedulerILb1ELb0ELb1ELi128EEEEEEEEEvNT_6ParamsE:
        .type           _ZN7cutlass13device_kernelIN5flash19enable_sm80_to_sm89INS1_16FlashAttnFwdSm80INS1_25CollectiveMainloopFwdSm80ILi8ELi1ELb0EN4cute5tupleIJNS5_1CILi128EEENS7_ILi64EEENS7_ILi256EEEEEELi256ENS_10bfloat16_tEfNS_4arch4Sm80ELb0ELb1ELb0ELb1ELb0ELb0ELb1ELb0EEENS1_21CollectiveEpilogueFwdINS6_IJS8_SA_S9_EEENS6_IJNS7_ILi1EEESI_SI_EEESC_SE_Li256ELb1ELb1ELb0ELb0EEENS1_19SingleTileSchedulerILb1ELb0ELb1ELi128EEEEEEEEEvNT_6ParamsE,@function
        .size           _ZN7cutlass13device_kernelIN5flash19enable_sm80_to_sm89INS1_16FlashAttnFwdSm80INS1_25CollectiveMainloopFwdSm80ILi8ELi1ELb0EN4cute5tupleIJNS5_1CILi128EEENS7_ILi64EEENS7_ILi256EEEEEELi256ENS_10bfloat16_tEfNS_4arch4Sm80ELb0ELb1ELb0ELb1ELb0ELb0ELb1ELb0EEENS1_21CollectiveEpilogueFwdINS6_IJS8_SA_S9_EEENS6_IJNS7_ILi1EEESI_SI_EEESC_SE_Li256ELb1ELb1ELb0ELb0EEENS1_19SingleTileSchedulerILb1ELb0ELb1ELi128EEEEEEEEEvNT_6ParamsE,(.L_x_31 - _ZN7cutlass13device_kernelIN5flash19enable_sm80_to_sm89INS1_16FlashAttnFwdSm80INS1_25CollectiveMainloopFwdSm80ILi8ELi1ELb0EN4cute5tupleIJNS5_1CILi128EEENS7_ILi64EEENS7_ILi256EEEEEELi256ENS_10bfloat16_tEfNS_4arch4Sm80ELb0ELb1ELb0ELb1ELb0ELb0ELb1ELb0EEENS1_21CollectiveEpilogueFwdINS6_IJS8_SA_S9_EEENS6_IJNS7_ILi1EEESI_SI_EEESC_SE_Li256ELb1ELb1ELb0ELb0EEENS1_19SingleTileSchedulerILb1ELb0ELb1ELi128EEEEEEEEEvNT_6ParamsE)
        .other          _ZN7cutlass13device_kernelIN5flash19enable_sm80_to_sm89INS1_16FlashAttnFwdSm80INS1_25CollectiveMainloopFwdSm80ILi8ELi1ELb0EN4cute5tupleIJNS5_1CILi128EEENS7_ILi64EEENS7_ILi256EEEEEELi256ENS_10bfloat16_tEfNS_4arch4Sm80ELb0ELb1ELb0ELb1ELb0ELb0ELb1ELb0EEENS1_21CollectiveEpilogueFwdINS6_IJS8_SA_S9_EEENS6_IJNS7_ILi1EEESI_SI_EEESC_SE_Li256ELb1ELb1ELb0ELb0EEENS1_19SingleTileSchedulerILb1ELb0ELb1ELi128EEEEEEEEEvNT_6ParamsE,@"STO_CUDA_ENTRY STV_DEFAULT"
_ZN7cutlass13device_kernelIN5flash19enable_sm80_to_sm89INS1_16FlashAttnFwdSm80INS1_25CollectiveMainloopFwdSm80ILi8ELi1ELb0EN4cute5tupleIJNS5_1CILi128EEENS7_ILi64EEENS7_ILi256EEEEEELi256ENS_10bfloat16_tEfNS_4arch4Sm80ELb0ELb1ELb0ELb1ELb0ELb0ELb1ELb0EEENS1_21CollectiveEpilogueFwdINS6_IJS8_SA_S9_EEENS6_IJNS7_ILi1EEESI_SI_EEESC_SE_Li256ELb1ELb1ELb0ELb0EEENS1_19SingleTileSchedulerILb1ELb0ELb1ELi128EEEEEEEEEvNT_6ParamsE:
[----:B------:R-:W-:Y:S01]  /*0000*/  LDC R1, c[0x0][0x37c] ;  /* 0x0000df00ff017b82 */ /* 0x000fe20000000800 */
[----:B------:R-:W-:Y:S05]  /*0010*/  EXIT ;  /* 0x000000000000794d */ /* 0x000fea0003800000 */
.L_x_13:
        /* <DEDUP_REMOVED lines=14> */
.L_x_31:


//--------------------- .text._ZN7cutlass13device_kernelIN5flash19enable_sm80_to_sm89INS1_16FlashAttnFwdSm80INS1_25CollectiveMainloopFwdSm80ILi8ELi1ELb0EN4cute5tupleIJNS5_1CILi128EEENS7_ILi48EEENS7_ILi256EEEEEELi256ENS_10bfloat16_tEfNS_4arch4Sm80ELb0ELb1ELb0ELb1ELb0ELb1ELb1ELb0EEENS1_21CollectiveEpilogueFwdINS6_IJS8_SA_S9_EEENS6_IJNS7_ILi1EEESI_SI_EEESC_SE_Li256ELb1ELb1ELb0ELb0EEENS1_19SingleTileSchedulerILb1ELb0ELb1ELi128EEEEEEEEEvNT_6ParamsE --------------------------
	.section	.text._ZN7cutlass13device_kernelIN5flash19enable_sm80_to_sm89INS1_16FlashAttnFwdSm80INS1_25CollectiveMainloopFwdSm80ILi8ELi1ELb0EN4cute5tupleIJNS5_1CILi128EEENS7_ILi48EEENS7_ILi256EEEEEELi256ENS_10bfloat16_tEfNS_4arch4Sm80ELb0ELb1ELb0ELb1ELb0ELb1ELb1ELb0EEENS1_21CollectiveEpilogueFwdINS6_IJS8_SA_S9_EEENS6_IJNS7_ILi1EEESI_SI_EEESC_SE_Li256ELb1ELb1ELb0ELb0EEENS1_19SingleTileSchedulerILb1ELb0ELb1ELi128EEEEEEEEEvNT_6ParamsE,"ax",@progbits
	.align	128
.text._ZN7cutlass13device_kernelIN5flash19enable_sm80_to_sm89INS1_16FlashAttnFwdSm80INS1_25CollectiveMainloopFwdSm80ILi8ELi1ELb0EN4cute5tupleIJNS5_1CILi128EEENS7_ILi48EEENS7_ILi256EEEEEELi256ENS_10bfloat16_tEfNS_4arch4Sm80ELb0ELb1ELb0ELb1ELb0ELb1ELb1ELb0EEENS1_21CollectiveEpilogueFwdINS6_IJS8_SA_S9_EEENS6_IJNS7_ILi1EEESI_SI_EEESC_SE_Li256ELb1ELb1ELb0ELb0EEENS1_19SingleTileSchedulerILb1ELb0ELb1ELi128EEEEEEEEEvNT_6ParamsE:
        .type           _ZN7cutlass13device_kernelIN5flash19enable_sm80_to_sm89INS1_16FlashAttnFwdSm80INS1_25CollectiveMainloopFwdSm80ILi8ELi1ELb0EN4cute5tupleIJNS5_1CILi128EEENS7_ILi48EEENS7_ILi256EEEEEELi256ENS_10bfloat16_tEfNS_4arch4Sm80ELb0ELb1ELb0ELb1ELb0ELb1ELb1ELb0EEENS1_21CollectiveEpilogueFwdINS6_IJS8_SA_S9_EEENS6_IJNS7_ILi1EEESI_SI_EEESC_SE_Li256ELb1ELb1ELb0ELb0EEENS1_19SingleTileSchedulerILb1ELb0ELb1ELi128EEEEEEEEEvNT_6ParamsE,@function
        .size           _ZN7cutlass13device_kernelIN5flash19enable_sm80_to_sm89INS1_16FlashAttnFwdSm80INS1_25CollectiveMainloopFwdSm80ILi8ELi1ELb0EN4cute5tupleIJNS5_1CILi128EEENS7_ILi48EEENS7_ILi256EEEEEELi256ENS_10bfloat16_tEfNS_4arch4Sm80ELb0ELb1ELb0ELb1ELb0ELb1ELb1ELb0EEENS1_21CollectiveEpilogueFwdINS6_IJS8_SA_S9_EEENS6_IJNS7_ILi1EEESI_SI_EEESC_SE_Li256ELb1ELb1ELb0ELb0EEENS1_19SingleTileSchedulerILb1ELb0ELb1ELi128EEEEEEEEEvNT_6ParamsE,(.L_x_32 - _ZN7cutlass13device_kernelIN5flash19enable_sm80_to_sm89INS1_16FlashAttnFwdSm80INS1_25CollectiveMainloopFwdSm80ILi8ELi1ELb0EN4cute5tupleIJNS5_1CILi128EEENS7_ILi48EEENS7_ILi256EEEEEELi256ENS_10bfloat16_tEfNS_4arch4Sm80ELb0ELb1ELb0ELb1ELb0ELb1ELb1ELb0EEENS1_21CollectiveEpilogueFwdINS6_IJS8_SA_S9_EEENS6_IJNS7_ILi1EEESI_SI_EEESC_SE_Li256ELb1ELb1ELb0ELb0EEENS1_19SingleTileSchedulerILb1ELb0ELb1ELi128EEEEEEEEEvNT_6ParamsE)
        .other          _ZN7cutlass13device_kernelIN5flash19enable_sm80_to_sm89INS1_16FlashAttnFwdSm80INS1_25CollectiveMainloopFwdSm80ILi8ELi1ELb0EN4cute5tupleIJNS5_1CILi128EEENS7_ILi48EEENS7_ILi256EEEEEELi256ENS_10bfloat16_tEfNS_4arch4Sm80ELb0ELb1ELb0ELb1ELb0ELb1ELb1ELb0EEENS1_21CollectiveEpilogueFwdINS6_IJS8_SA_S9_EEENS6_IJNS7_ILi1EEESI_SI_EEESC_SE_Li256ELb1ELb1ELb0ELb0EEENS1_19SingleTileSchedulerILb1ELb0ELb1ELi128EEEEEEEEEvNT_6ParamsE,@"STO_CUDA_ENTRY STV_DEFAULT"
_ZN7cutlass13device_kernelIN5flash19enable_sm80_to_sm89INS1_16FlashAttnFwdSm80INS1_25CollectiveMainloopFwdSm80ILi8ELi1ELb0EN4cute5tupleIJNS5_1CILi128EEENS7_ILi48EEENS7_ILi256EEEEEELi256ENS_10bfloat16_tEfNS_4arch4Sm80ELb0ELb1ELb0ELb1ELb0ELb1ELb1ELb0EEENS1_21CollectiveEpilogueFwdINS6_IJS8_SA_S9_EEENS6_IJNS7_ILi1EEESI_SI_EEESC_SE_Li256ELb1ELb1ELb0ELb0EEENS1_19SingleTileSchedulerILb1ELb0ELb1ELi128EEEEEEEEEvNT_6ParamsE:
[----:B------:R-:W-:Y:S01]  /*0000*/  LDC R1, c[0x0][0x37c] ;  /* 0x0000df00ff017b82 */ /* 0x000fe20000000800 */
[----:B------:R-:W-:Y:S05]  /*0010*/  EXIT ;  /* 0x000000000000794d */ /* 0x000fea0003800000 */
.L_x_14:
        /* <DEDUP_REMOVED lines=14> */
.L_x_32:


//--------------------- .text._ZN7cutlass13device_kernelIN5flash19enable_sm80_to_sm89INS1_16FlashAttnFwdSm80INS1_25CollectiveMainloopFwdSm80ILi8ELi1ELb0EN4cute5tupleIJNS5_1CILi128EEENS7_ILi96EEENS7_ILi256EEEEEELi256ENS_10bfloat16_tEfNS_4arch4Sm80ELb1ELb0ELb0ELb0ELb0ELb0ELb1ELb0EEENS1_21CollectiveEpilogueFwdINS6_IJS8_SA_S9_EEENS6_IJNS7_ILi1EEESI_SI_EEESC_SE_Li256ELb0ELb1ELb0ELb0EEENS1_30DynamicPersistentTileSchedulerILi256ELi256ELb0ELb1ELb0EEEEEEEEEvNT_6ParamsE --------------------------
	.section	.text._ZN7cutlass13device_kernelIN5flash19enable_sm80_to_sm89INS1_16FlashAttnFwdSm80INS1_25CollectiveMainloopFwdSm80ILi8ELi1ELb0EN4cute5tupleIJNS5_1CILi128EEENS7_ILi96EEENS7_ILi256EEEEEELi256ENS_10bfloat16_tEfNS_4arch4Sm80ELb1ELb0ELb0ELb0ELb0ELb0ELb1ELb0EEENS1_21CollectiveEpilogueFwdINS6_IJS8_SA_S9_EEENS6_IJNS7_ILi1EEESI_SI_EEESC_SE_Li256ELb0ELb1ELb0ELb0EEENS1_30DynamicPersistentTileSchedulerILi256ELi256ELb0ELb1ELb0EEEEEEEEEvNT_6ParamsE,"ax",@progbits
	.align	128
.text._ZN7cutlass13device_kernelIN5flash19enable_sm80_to_sm89INS1_16FlashAttnFwdSm80INS1_25CollectiveMainloopFwdSm80ILi8ELi1ELb0EN4cute5tupleIJNS5_1CILi128EEENS7_ILi96EEENS7_ILi256EEEEEELi256ENS_10bfloat16_tEfNS_4arch4Sm80ELb1ELb0ELb0ELb0ELb0ELb0ELb1ELb0EEENS1_21CollectiveEpilogueFwdINS6_IJS8_SA_S9_EEENS6_IJNS7_ILi1EEESI_SI_EEESC_SE_Li256ELb0ELb1ELb0ELb0EEENS1_30DynamicPersistentTileSchedulerILi256ELi256ELb0ELb1ELb0EEEEEEEEEvNT_6ParamsE:
        .type           _ZN7cutlass13device_kernelIN5flash19enable_sm80_to_sm89INS1_16FlashAttnFwdSm80INS1_25CollectiveMainloopFwdSm80ILi8ELi1ELb0EN4cute5tupleIJNS5_1CILi128EEENS7_ILi96EEENS7_ILi256EEEEEELi256ENS_10bfloat16_tEfNS_4arch4Sm80ELb1ELb0ELb0ELb0ELb0ELb0ELb1ELb0EEENS1_21CollectiveEpilogueFwdINS6_IJS8_SA_S9_EEENS6_IJNS7_ILi1EEESI_SI_EEESC_SE_Li256ELb0ELb1ELb0ELb0EEENS1_30DynamicPersistentTileSchedulerILi256ELi256ELb0ELb1ELb0EEEEEEEEEvNT_6ParamsE,@function
        .size           _ZN7cutlass13device_kernelIN5flash19enable_sm80_to_sm89INS1_16FlashAttnFwdSm80INS1_25CollectiveMainloopFwdSm80ILi8ELi1ELb0EN4cute5tupleIJNS5_1CILi128EEENS7_ILi96EEENS7_ILi256EEEEEELi256ENS_10bfloat16_tEfNS_4arch4Sm80ELb1ELb0ELb0ELb0ELb0ELb0ELb1ELb0EEENS1_21CollectiveEpilogueFwdINS6_IJS8_SA_S9_EEENS6_IJNS7_ILi1EEESI_SI_EEESC_SE_Li256ELb0ELb1ELb0ELb0EEENS1_30DynamicPersistentTileSchedulerILi256ELi256ELb0ELb1ELb0EEEEEEEEEvNT_6ParamsE,(.L_x_33 - _ZN7cutlass13device_kernelIN5flash19enable_sm80_to_sm89INS1_16FlashAttnFwdSm80INS1_25CollectiveMainloopFwdSm80ILi8ELi1ELb0EN4cute5tupleIJNS5_1CILi128EEENS7_ILi96EEENS7_ILi256EEEEEELi256ENS_10bfloat16_tEfNS_4arch4Sm80ELb1ELb0ELb0ELb0ELb0ELb0ELb1ELb0EEENS1_21CollectiveEpilogueFwdINS6_IJS8_SA_S9_EEENS6_IJNS7_ILi1EEESI_SI_EEESC_SE_Li256ELb0ELb1ELb0ELb0EEENS1_30DynamicPersistentTileSchedulerILi256ELi256ELb0ELb1ELb0EEEEEEEEEvNT_6ParamsE)
        .other          _ZN7cutlass13device_kernelIN5flash19enable_sm80_to_sm89INS1_16FlashAttnFwdSm80INS1_25CollectiveMainloopFwdSm80ILi8ELi1ELb0EN4cute5tupleIJNS5_1CILi128EEENS7_ILi96EEENS7_ILi256EEEEEELi256ENS_10bfloat16_tEfNS_4arch4Sm80ELb1ELb0ELb0ELb0ELb0ELb0ELb1ELb0EEENS1_21CollectiveEpilogueFwdINS6_IJS8_SA_S9_EEENS6_IJNS7_ILi1EEESI_SI_EEESC_SE_Li256ELb0ELb1ELb0ELb0EEENS1_30DynamicPersistentTileSchedulerILi256ELi256ELb0ELb1ELb0EEEEEEEEEvNT_6ParamsE,@"STO_CUDA_ENTRY STV_DEFAULT"
_ZN7cutlass13device_kernelIN5flash19enable_sm80_to_sm89INS1_16FlashAttnFwdSm80INS1_25CollectiveMainloopFwdSm80ILi8ELi1ELb0EN4cute5tupleIJNS5_1CILi128EEENS7_ILi96EEENS7_ILi256EEEEEELi256ENS_10bfloat16_tEfNS_4arch4Sm80ELb1ELb0ELb0ELb0ELb0ELb0ELb1ELb0EEENS1_21CollectiveEpilogueFwdINS6_IJS8_SA_S9_EEENS6_IJNS7_ILi1EEESI_SI_EEESC_SE_Li256ELb0ELb1ELb0ELb0EEENS1_30DynamicPersistentTileSchedulerILi256ELi256ELb0ELb1ELb0EEEEEEEEEvNT_6ParamsE:
[----:B------:R-:W-:Y:S01]  /*0000*/  LDC R1, c[0x0][0x37c] ;  /* 0x0000df00ff017b82 */ /* 0x000fe20000000800 */
[----:B------:R-:W-:Y:S05]  /*0010*/  EXIT ;  /* 0x000000000000794d */ /* 0x000fea0003800000 */
.L_x_15:
        /* <DEDUP_REMOVED lines=14> */
.L_x_33:


//--------------------- .text._ZN7cutlass13device_kernelIN5flash19enable_sm80_to_sm89INS1_16FlashAttnFwdSm80INS1_25CollectiveMainloopFwdSm80ILi8ELi1ELb0EN4cute5tupleIJNS5_1CILi128EEENS7_ILi96EEENS7_ILi256EEEEEELi256ENS_10bfloat16_tEfNS_4arch4Sm80ELb1ELb0ELb0ELb1ELb0ELb0ELb1ELb0EEENS1_21CollectiveEpilogueFwdINS6_IJS8_SA_S9_EEENS6_IJNS7_ILi1EEESI_SI_EEESC_SE_Li256ELb1ELb1ELb0ELb0EEENS1_19SingleTileSchedulerILb1ELb0ELb1ELi128EEEEEEEEEvNT_6ParamsE --------------------------
	.section	.text._ZN7cutlass13device_kernelIN5flash19enable_sm80_to_sm89INS1_16FlashAttnFwdSm80INS1_25CollectiveMainloopFwdSm80ILi8ELi1ELb0EN4cute5tupleIJNS5_1CILi128EEENS7_ILi96EEENS7_ILi256EEEEEELi256ENS_10bfloat16_tEfNS_4arch4Sm80ELb1ELb0ELb0ELb1ELb0ELb0ELb1ELb0EEENS1_21CollectiveEpilogueFwdINS6_IJS8_SA_S9_EEENS6_IJNS7_ILi1EEESI_SI_EEESC_SE_Li256ELb1ELb1ELb0ELb0EEENS1_19SingleTileSchedulerILb1ELb0ELb1ELi128EEEEEEEEEvNT_6ParamsE,"ax",@progbits
	.align	128
.text._ZN7cutlass13device_kernelIN5flash19enable_sm80_to_sm89INS1_16FlashAttnFwdSm80INS1_25CollectiveMainloopFwdSm80ILi8ELi1ELb0EN4cute5tupleIJNS5_1CILi128EEENS7_ILi96EEENS7_ILi256EEEEEELi256ENS_10bfloat16_tEfNS_4arch4Sm80ELb1ELb0ELb0ELb1ELb0ELb0ELb1ELb0EEENS1_21CollectiveEpilogueFwdINS6_IJS8_SA_S9_EEENS6_IJNS7_ILi1EEESI_SI_EEESC_SE_Li256ELb1ELb1ELb0ELb0EEENS1_19SingleTileSchedulerILb1ELb0ELb1ELi128EEEEEEEEEvNT_6ParamsE:
        .type           _ZN7cutlass13device_kernelIN5flash19enable_sm80_to_sm89INS1_16FlashAttnFwdSm80INS1_25CollectiveMainloopFwdSm80ILi8ELi1ELb0EN4cute5tupleIJNS5_1CILi128EEENS7_ILi96EEENS7_ILi256EEEEEELi256ENS_10bfloat16_tEfNS_4arch4Sm80ELb1ELb0ELb0ELb1ELb0ELb0ELb1ELb0EEENS1_21CollectiveEpilogueFwdINS6_IJS8_SA_S9_EEENS6_IJNS7_ILi1EEESI_SI_EEESC_SE_Li256ELb1ELb1ELb0ELb0EEENS1_19SingleTileSchedulerILb1ELb0ELb1ELi128EEEEEEEEEvNT_6ParamsE,@function
        .size           _ZN7cutlass13device_kernelIN5flash19enable_sm80_to_sm89INS1_16FlashAttnFwdSm80INS1_25CollectiveMainloopFwdSm80ILi8ELi1ELb0EN4cute5tupleIJNS5_1CILi128EEENS7_ILi96EEENS7_ILi256EEEEEELi256ENS_10bfloat16_tEfNS_4arch4Sm80ELb1ELb0ELb0ELb1ELb0ELb0ELb1ELb0EEENS1_21CollectiveEpilogueFwdINS6_IJS8_SA_S9_EEENS6_IJNS7_ILi1EEESI_SI_EEESC_SE_Li256ELb1ELb1ELb0ELb0EEENS1_19SingleTileSchedulerILb1ELb0ELb1ELi128EEEEEEEEEvNT_6ParamsE,(.L_x_34 - _ZN7cutlass13device_kernelIN5flash19enable_sm80_to_sm89INS1_16FlashAttnFwdSm80INS1_25CollectiveMainloopFwdSm80ILi8ELi1ELb0EN4cute5tupleIJNS5_1CILi128EEENS7_ILi96EEENS7_ILi256EEEEEELi256ENS_10bfloat16_tEfNS_4arch4Sm80ELb1ELb0ELb0ELb1ELb0ELb0ELb1ELb0EEENS1_21CollectiveEpilogueFwdINS6_IJS8_SA_S9_EEENS6_IJNS7_ILi1EEESI_SI_EEESC_SE_Li256ELb1ELb1ELb0ELb0EEENS1_19SingleTileSchedulerILb1ELb0ELb1ELi128EEEEEEEEEvNT_6ParamsE)
        .other          _ZN7cutlass13device_kernelIN5flash19enable_sm80_to_sm89INS1_16FlashAttnFwdSm80INS1_25CollectiveMainloopFwdSm80ILi8ELi1ELb0EN4cute5tupleIJNS5_1CILi128EEENS7_ILi96EEENS7_ILi256EEEEEELi256ENS_10bfloat16_tEfNS_4arch4Sm80ELb1ELb0ELb0ELb1ELb0ELb0ELb1ELb0EEENS1_21CollectiveEpilogueFwdINS6_IJS8_SA_S9_EEENS6_IJNS7_ILi1EEESI_SI_EEESC_SE_Li256ELb1ELb1ELb0ELb0EEENS1_19SingleTileSchedulerILb1ELb0ELb1ELi128EEEEEEEEEvNT_6ParamsE,@"STO_CUDA_ENTRY STV_DEFAULT"
_ZN7cutlass13device_kernelIN5flash19enable_sm80_to_sm89INS1_16FlashAttnFwdSm80INS1_25CollectiveMainloopFwdSm80ILi8ELi1ELb0EN4cute5tupleIJNS5_1CILi128EEENS7_ILi96EEENS7_ILi256EEEEEELi256ENS_10bfloat16_tEfNS_4arch4Sm80ELb1ELb0ELb0ELb1ELb0ELb0ELb1ELb0EEENS1_21CollectiveEpilogueFwdINS6_IJS8_SA_S9_EEENS6_IJNS7_ILi1EEESI_SI_EEESC_SE_Li256ELb1ELb1ELb0ELb0EEENS1_19SingleTileSchedulerILb1ELb0ELb1ELi128EEEEEEEEEvNT_6ParamsE:
[----:B------:R-:W-:Y:S01]  /*0000*/  LDC R1, c[0x0][0x37c] ;  /* 0x0000df00ff017b82 */ /* 0x000fe20000000800 */
[----:B------:R-:W-:Y:S05]  /*0010*/  EXIT ;  /* 0x000000000000794d */ /* 0x000fea0003800000 */
.L_x_16:
        /* <DEDUP_REMOVED lines=14> */
.L_x_34:


//--------------------- .text._ZN7cutlass13device_kernelIN5flash19enable_sm80_to_sm89INS1_16FlashAttnFwdSm80INS1_25CollectiveMainloopFwdSm80ILi8ELi1ELb0EN4cute5tupleIJNS5_1CILi128EEENS7_ILi48EEENS7_ILi256EEEEEELi256ENS_10bfloat16_tEfNS_4arch4Sm80ELb1ELb0ELb0ELb1ELb0ELb1ELb1ELb0EEENS1_21CollectiveEpilogueFwdINS6_IJS8_SA_S9_EEENS6_IJNS7_ILi1EEESI_SI_EEESC_SE_Li256ELb1ELb1ELb0ELb0EEENS1_19SingleTileSchedulerILb1ELb0ELb1ELi128EEEEEEEEEvNT_6ParamsE --------------------------
	.section	.text._ZN7cutlass13device_kernelIN5flash19enable_sm80_to_sm89INS1_16FlashAttnFwdSm80INS1_25CollectiveMainloopFwdSm80ILi8ELi1ELb0EN4cute5tupleIJNS5_1CILi128EEENS7_ILi48EEENS7_ILi256EEEEEELi256ENS_10bfloat16_tEfNS_4arch4Sm80ELb1ELb0ELb0ELb1ELb0ELb1ELb1ELb0EEENS1_21CollectiveEpilogueFwdINS6_IJS8_SA_S9_EEENS6_IJNS7_ILi1EEESI_SI_EEESC_SE_Li256ELb1ELb1ELb0ELb0EEENS1_19SingleTileSchedulerILb1ELb0ELb1ELi128EEEEEEEEEvNT_6ParamsE,"ax",@progbits
	.align	128
.text._ZN7cutlass13device_kernelIN5flash19enable_sm80_to_sm89INS1_16FlashAttnFwdSm80INS1_25CollectiveMainloopFwdSm80ILi8ELi1ELb0EN4cute5tupleIJNS5_1CILi128EEENS7_ILi48EEENS7_ILi256EEEEEELi256ENS_10bfloat16_tEfNS_4arch4Sm80ELb1ELb0ELb0ELb1ELb0ELb1ELb1ELb0EEENS1_21CollectiveEpilogueFwdINS6_IJS8_SA_S9_EEENS6_IJNS7_ILi1EEESI_SI_EEESC_SE_Li256ELb1ELb1ELb0ELb0EEENS1_19SingleTileSchedulerILb1ELb0ELb1ELi128EEEEEEEEEvNT_6ParamsE:
        .type           _ZN7cutlass13device_kernelIN5flash19enable_sm80_to_sm89INS1_16FlashAttnFwdSm80INS1_25CollectiveMainloopFwdSm80ILi8ELi1ELb0EN4cute5tupleIJNS5_1CILi128EEENS7_ILi48EEENS7_ILi256EEEEEELi256ENS_10bfloat16_tEfNS_4arch4Sm80ELb1ELb0ELb0ELb1ELb0ELb1ELb1ELb0EEENS1_21CollectiveEpilogueFwdINS6_IJS8_SA_S9_EEENS6_IJNS7_ILi1EEESI_SI_EEESC_SE_Li256ELb1ELb1ELb0ELb0EEENS1_19SingleTileSchedulerILb1ELb0ELb1ELi128EEEEEEEEEvNT_6ParamsE,@function
        .size           _ZN7cutlass13device_kernelIN5flash19enable_sm80_to_sm89INS1_16FlashAttnFwdSm80INS1_25CollectiveMainloopFwdSm80ILi8ELi1ELb0EN4cute5tupleIJNS5_1CILi128EEENS7_ILi48EEENS7_ILi256EEEEEELi256ENS_10bfloat16_tEfNS_4arch4Sm80ELb1ELb0ELb0ELb1ELb0ELb1ELb1ELb0EEENS1_21CollectiveEpilogueFwdINS6_IJS8_SA_S9_EEENS6_IJNS7_ILi1EEESI_SI_EEESC_SE_Li256ELb1ELb1ELb0ELb0EEENS1_19SingleTileSchedulerILb1ELb0ELb1ELi128EEEEEEEEEvNT_6ParamsE,(.L_x_35 - _ZN7cutlass13device_kernelIN5flash19enable_sm80_to_sm89INS1_16FlashAttnFwdSm80INS1_25CollectiveMainloopFwdSm80ILi8ELi1ELb0EN4cute5tupleIJNS5_1CILi128EEENS7_ILi48EEENS7_ILi256EEEEEELi256ENS_10bfloat16_tEfNS_4arch4Sm80ELb1ELb0ELb0ELb1ELb0ELb1ELb1ELb0EEENS1_21CollectiveEpilogueFwdINS6_IJS8_SA_S9_EEENS6_IJNS7_ILi1EEESI_SI_EEESC_SE_Li256ELb1ELb1ELb0ELb0EEENS1_19SingleTileSchedulerILb1ELb0ELb1ELi128EEEEEEEEEvNT_6ParamsE)
        .other          _ZN7cutlass13device_kernelIN5flash19enable_sm80_to_sm89INS1_16FlashAttnFwdSm80INS1_25CollectiveMainloopFwdSm80ILi8ELi1ELb0EN4cute5tupleIJNS5_1CILi128EEENS7_ILi48EEENS7_ILi256EEEEEELi256ENS_10bfloat16_tEfNS_4arch4Sm80ELb1ELb0ELb0ELb1ELb0ELb1ELb1ELb0EEENS1_21CollectiveEpilogueFwdINS6_IJS8_SA_S9_EEENS6_IJNS7_ILi1EEESI_SI_EEESC_SE_Li256ELb1ELb1ELb0ELb0EEENS1_19SingleTileSchedulerILb1ELb0ELb1ELi128EEEEEEEEEvNT_6ParamsE,@"STO_CUDA_ENTRY STV_DEFAULT"
_ZN7cutlass13device_kernelIN5flash19enable_sm80_to_sm89INS1_16FlashAttnFwdSm80INS1_25CollectiveMainloopFwdSm80ILi8ELi1ELb0EN4cute5tupleIJNS5_1CILi128EEENS7_ILi48EEENS7_ILi256EEEEEELi256ENS_10bfloat16_tEfNS_4arch4Sm80ELb1ELb0ELb0ELb1ELb0ELb1ELb1ELb0EEENS1_21CollectiveEpilogueFwdINS6_IJS8_SA_S9_EEENS6_IJNS7_ILi1EEESI_SI_EEESC_SE_Li256ELb1ELb1ELb0ELb0EEENS1_19SingleTileSchedulerILb1ELb0ELb1ELi128EEEEEEEEEvNT_6ParamsE:
[----:B------:R-:W-:Y:S01]  /*0000*/  LDC R1, c[0x0][0x37c] ;  /* 0x0000df00ff017b82 */ /* 0x000fe20000000800 */
[----:B------:R-:W-:Y:S05]  /*0010*/  EXIT ;  /* 0x000000000000794d */ /* 0x000fea0003800000 */
.L_x_17:
        /* <DEDUP_REMOVED lines=14> */
.L_x_35:


//--------------------- .nv.shared.reserved.0     --------------------------
	.section	.nv.shared.reserved.0,"aw",@nobits
	.weak		__nv_reservedSMEM_offset_0_alias
	.size		__nv_reservedSMEM_offset_0_alias, 0, 64
	.other		__nv_reservedSMEM_offset_0_alias,@"STO_CUDA_RESERVED_SHARED STV_DEFAULT"
__nv_reservedSMEM_offset_0_alias:
	.zero		0
	.zero		64


//--------------------- .nv.global                --------------------------
	.section	.nv.global,"aw",@nobits
.nv.global:
	.type		_ZN66_INTERNAL_3aa6a342_30_flash_fwd_hdim256_bf16_sm80_cu_49158569_33574cute1_E,@object
	.size		_ZN66_INTERNAL_3aa6a342_30_flash_fwd_hdim256_bf16_sm80_cu_49158569_33574cute1_E,(_ZN66_INTERNAL_3aa6a342_30_flash_fwd_hdim256_bf16_sm80_cu_49158569_33574cuda3std3__45__cpo6cbeginE - _ZN66_INTERNAL_3aa6a342_30_flash_fwd_hdim256_bf16_sm80_cu_49158569_33574cute1_E)
_ZN66_INTERNAL_3aa6a342_30_flash_fwd_hdim256_bf16_sm80_cu_49158569_33574cute1_E:
	.zero		1
	.type		_ZN66_INTERNAL_3aa6a342_30_flash_fwd_hdim256_bf16_sm80_cu_49158569_33574cuda3std3__45__cpo6cbeginE,@object
	.size		_ZN66_INTERNAL_3aa6a342_30_flash_fwd_hdim256_bf16_sm80_cu_49158569_33574cuda3std3__45__cpo6cbeginE,(_ZN66_INTERNAL_3aa6a342_30_flash_fwd_hdim256_bf16_sm80_cu_49158569_33574cuda3std3__48in_placeE - _ZN66_INTERNAL_3aa6a342_30_flash_fwd_hdim256_bf16_sm80_cu_49158569_33574cuda3std3__45__cpo6cbeginE)
_ZN66_INTERNAL_3aa6a342_30_flash_fwd_hdim256_bf16_sm80_cu_49158569_33574cuda3std3__45__cpo6cbeginE:
	.zero		1
	.type		_ZN66_INTERNAL_3aa6a342_30_flash_fwd_hdim256_bf16_sm80_cu_49158569_33574cuda3std3__48in_placeE,@object
	.size		_ZN66_INTERNAL_3aa6a342_30_flash_fwd_hdim256_bf16_sm80_cu_49158569_33574cuda3std3__48in_placeE,(_ZN66_INTERNAL_3aa6a342_30_flash_fwd_hdim256_bf16_sm80_cu_49158569_33574cuda3std6ranges3__45__cpo9iter_moveE - _ZN66_INTERNAL_3aa6a342_30_flash_fwd_hdim256_bf16_sm80_cu_49158569_33574cuda3std3__48in_placeE)
_ZN66_INTERNAL_3aa6a342_30_flash_fwd_hdim256_bf16_sm80_cu_49158569_33574cuda3std3__48in_placeE:
	.zero		1
	.type		_ZN66_INTERNAL_3aa6a342_30_flash_fwd_hdim256_bf16_sm80_cu_49158569_33574cuda3std6ranges3__45__cpo9iter_moveE,@object
	.size		_ZN66_INTERNAL_3aa6a342_30_flash_fwd_hdim256_bf16_sm80_cu_49158569_33574cuda3std6ranges3__45__cpo9iter_moveE,(_ZN66_INTERNAL_3aa6a342_30_flash_fwd_hdim256_bf16_sm80_cu_49158569_33574cuda3std3__45__cpo5beginE - _ZN66_INTERNAL_3aa6a342_30_flash_fwd_hdim256_bf16_sm80_cu_49158569_33574cuda3std6ranges3__45__cpo9iter_moveE)
_ZN66_INTERNAL_3aa6a342_30_flash_fwd_hdim256_bf16_sm80_cu_49158569_33574cuda3std6ranges3__45__cpo9iter_moveE:
	.zero		1
	.type		_ZN66_INTERNAL_3aa6a342_30_flash_fwd_hdim256_bf16_sm80_cu_49158569_33574cuda3std3__45__cpo5beginE,@object
	.size		_ZN66_INTERNAL_3aa6a342_30_flash_fwd_hdim256_bf16_sm80_cu_49158569_33574cuda3std3__45__cpo5beginE,(_ZN66_INTERNAL_3aa6a342_30_flash_fwd_hdim256_bf16_sm80_cu_49158569_33574cuda3std3__468_GLOBAL__N__3aa6a342_30_flash_fwd_hdim256_bf16_sm80_cu_49158569_33576ignoreE - _ZN66_INTERNAL_3aa6a342_30_flash_fwd_hdim256_bf16_sm80_cu_49158569_33574cuda3std3__45__cpo5beginE)
_ZN66_INTERNAL_3aa6a342_30_flash_fwd_hdim256_bf16_sm80_cu_49158569_33574cuda3std3__45__cpo5beginE:
	.zero		1
	.type		_ZN66_INTERNAL_3aa6a342_30_flash_fwd_hdim256_bf16_sm80_cu_49158569_33574cuda3std3__468_GLOBAL__N__3aa6a342_30_flash_fwd_hdim256_bf16_sm80_cu_49158569_33576ignoreE,@object
	.size		_ZN66_INTERNAL_3aa6a342_30_flash_fwd_hdim256_bf16_sm80_cu_49158569_33574cuda3std3__468_GLOBAL__N__3aa6a342_30_flash_fwd_hdim256_bf16_sm80_cu_49158569_33576ignoreE,(_ZN66_INTERNAL_3aa6a342_30_flash_fwd_hdim256_bf16_sm80_cu_49158569_33574cute7productE - _ZN66_INTERNAL_3aa6a342_30_flash_fwd_hdim256_bf16_sm80_cu_49158569_33574cuda3std3__468_GLOBAL__N__3aa6a342_30_flash_fwd_hdim256_bf16_sm80_cu_49158569_33576ignoreE)
_ZN66_INTERNAL_3aa6a342_30_flash_fwd_hdim256_bf16_sm80_cu_49158569_33574cuda3std3__468_GLOBAL__N__3aa6a342_30_flash_fwd_hdim256_bf16_sm80_cu_49158569_33576ignoreE:
	.zero		1
	.type		_ZN66_INTERNAL_3aa6a342_30_flash_fwd_hdim256_bf16_sm80_cu_49158569_33574cute7productE,@object
	.size		_ZN66_INTERNAL_3aa6a342_30_flash_fwd_hdim256_bf16_sm80_cu_49158569_33574cute7productE,(_ZN66_INTERNAL_3aa6a342_30_flash_fwd_hdim256_bf16_sm80_cu_49158569_33574cuda3std3__45__cpo3endE - _ZN66_INTERNAL_3aa6a342_30_flash_fwd_hdim256_bf16_sm80_cu_49158569_33574cute7productE)
_ZN66_INTERNAL_3aa6a342_30_flash_fwd_hdim256_bf16_sm80_cu_49158569_33574cute7productE:
	.zero		1
	.type		_ZN66_INTERNAL_3aa6a342_30_flash_fwd_hdim256_bf16_sm80_cu_49158569_33574cuda3std3__45__cpo3endE,@object
	.size		_ZN66_INTERNAL_3aa6a342_30_flash_fwd_hdim256_bf16_sm80_cu_49158569_33574cuda3std3__45__cpo3endE,(_ZN66_INTERNAL_3aa6a342_30_flash_fwd_hdim256_bf16_sm80_cu_49158569_33574cuda3std3__419piecewise_constructE - _ZN66_INTERNAL_3aa6a342_30_flash_fwd_hdim256_bf16_sm80_cu_49158569_33574cuda3std3__45__cpo3endE)
_ZN66_INTERNAL_3aa6a342_30_flash_fwd_hdim256_bf16_sm80_cu_49158569_33574cuda3std3__45__cpo3endE:
	.zero		1
	.type		_ZN66_INTERNAL_3aa6a342_30_flash_fwd_hdim256_bf16_sm80_cu_49158569_33574cuda3std3__419piecewise_constructE,@object
	.size		_ZN66_INTERNAL_3aa6a342_30_flash_fwd_hdim256_bf16_sm80_cu_49158569_33574cuda3std3__419piecewise_constructE,(_ZN66_INTERNAL_3aa6a342_30_flash_fwd_hdim256_bf16_sm80_cu_49158569_33574cuda3std3__45__cpo4cendE - _ZN66_INTERNAL_3aa6a342_30_flash_fwd_hdim256_bf16_sm80_cu_49158569_33574cuda3std3__419piecewise_constructE)
_ZN66_INTERNAL_3aa6a342_30_flash_fwd_hdim256_bf16_sm80_cu_49158569_33574cuda3std3__419piecewise_constructE:
	.zero		1
	.type		_ZN66_INTERNAL_3aa6a342_30_flash_fwd_hdim256_bf16_sm80_cu_49158569_33574cuda3std3__45__cpo4cendE,@object
	.size		_ZN66_INTERNAL_3aa6a342_30_flash_fwd_hdim256_bf16_sm80_cu_49158569_33574cuda3std3__45__cpo4cendE,(_ZN66_INTERNAL_3aa6a342_30_flash_fwd_hdim256_bf16_sm80_cu_49158569_33574cuda3std6ranges3__45__cpo4swapE - _ZN66_INTERNAL_3aa6a342_30_flash_fwd_hdim256_bf16_sm80_cu_49158569_33574cuda3std3__45__cpo4cendE)
_ZN66_INTERNAL_3aa6a342_30_flash_fwd_hdim256_bf16_sm80_cu_49158569_33574cuda3std3__45__cpo4cendE:
	.zero		1
	.type		_ZN66_INTERNAL_3aa6a342_30_flash_fwd_hdim256_bf16_sm80_cu_49158569_33574cuda3std6ranges3__45__cpo4swapE,@object
	.size		_ZN66_INTERNAL_3aa6a342_30_flash_fwd_hdim256_bf16_sm80_cu_49158569_33574cuda3std6ranges3__45__cpo4swapE,(.L_7 - _ZN66_INTERNAL_3aa6a342_30_flash_fwd_hdim256_bf16_sm80_cu_49158569_33574cuda3std6ranges3__45__cpo4swapE)
_ZN66_INTERNAL_3aa6a342_30_flash_fwd_hdim256_bf16_sm80_cu_49158569_33574cuda3std6ranges3__45__cpo4swapE:
	.zero		1
.L_7:


//--------------------- .nv.constant0._ZN7cutlass13device_kernelIN5flash19enable_sm80_to_sm89INS1_16FlashAttnFwdSm80INS1_25CollectiveMainloopFwdSm80ILi8ELi1ELb1EN4cute5tupleIJNS5_1CILi128EEENS7_ILi64EEENS7_ILi256EEEEEELi256ENS_10bfloat16_tEfNS_4arch4Sm80ELb0ELb0ELb0ELb0ELb0ELb0ELb1ELb0EEENS1_21CollectiveEpilogueFwdINS6_IJS8_SA_S9_EEENS6_IJNS7_ILi1EEESI_SI_EEESC_SE_Li256ELb0ELb1ELb0ELb0EEENS1_19SingleTileSchedulerILb0ELb0ELb1ELi128EEEEEEEEEvNT_6ParamsE --------------------------
	.section	.nv.constant0._ZN7cutlass13device_kernelIN5flash19enable_sm80_to_sm89INS1_16FlashAttnFwdSm80INS1_25CollectiveMainloopFwdSm80ILi8ELi1ELb1EN4cute5tupleIJNS5_1CILi128EEENS7_ILi64EEENS7_ILi256EEEEEELi256ENS_10bfloat16_tEfNS_4arch4Sm80ELb0ELb0ELb0ELb0ELb0ELb0ELb1ELb0EEENS1_21CollectiveEpilogueFwdINS6_IJS8_SA_S9_EEENS6_IJNS7_ILi1EEESI_SI_EEESC_SE_Li256ELb0ELb1ELb0ELb0EEENS1_19SingleTileSchedulerILb0ELb0ELb1ELi128EEEEEEEEEvNT_6ParamsE,"a",@progbits
	.sectionflags	@""
	.align	4
.nv.constant0._ZN7cutlass13device_kernelIN5flash19enable_sm80_to_sm89INS1_16FlashAttnFwdSm80INS1_25CollectiveMainloopFwdSm80ILi8ELi1ELb1EN4cute5tupleIJNS5_1CILi128EEENS7_ILi64EEENS7_ILi256EEEEEELi256ENS_10bfloat16_tEfNS_4arch4Sm80ELb0ELb0ELb0ELb0ELb0ELb0ELb1ELb0EEENS1_21CollectiveEpilogueFwdINS6_IJS8_SA_S9_EEENS6_IJNS7_ILi1EEESI_SI_EEESC_SE_Li256ELb0ELb1ELb0ELb0EEENS1_19SingleTileSchedulerILb0ELb0ELb1ELi128EEEEEEEEEvNT_6ParamsE:
	.zero		1944


//--------------------- .nv.constant0._ZN7cutlass13device_kernelIN5flash19enable_sm80_to_sm89INS1_16FlashAttnFwdSm80INS1_25CollectiveMainloopFwdSm80ILi8ELi1ELb1EN4cute5tupleIJNS5_1CILi128EEENS7_ILi64EEENS7_ILi256EEEEEELi256ENS_10bfloat16_tEfNS_4arch4Sm80ELb0ELb0ELb0ELb1ELb0ELb0ELb1ELb0EEENS1_21CollectiveEpilogueFwdINS6_IJS8_SA_S9_EEENS6_IJNS7_ILi1EEESI_SI_EEESC_SE_Li256ELb1ELb1ELb0ELb0EEENS1_19SingleTileSchedulerILb1ELb0ELb1ELi128EEEEEEEEEvNT_6ParamsE --------------------------
	.section	.nv.constant0._ZN7cutlass13device_kernelIN5flash19enable_sm80_to_sm89INS1_16FlashAttnFwdSm80INS1_25CollectiveMainloopFwdSm80ILi8ELi1ELb1EN4cute5tupleIJNS5_1CILi128EEENS7_ILi64EEENS7_ILi256EEEEEELi256ENS_10bfloat16_tEfNS_4arch4Sm80ELb0ELb0ELb0ELb1ELb0ELb0ELb1ELb0EEENS1_21CollectiveEpilogueFwdINS6_IJS8_SA_S9_EEENS6_IJNS7_ILi1EEESI_SI_EEESC_SE_Li256ELb1ELb1ELb0ELb0EEENS1_19SingleTileSchedulerILb1ELb0ELb1ELi128EEEEEEEEEvNT_6ParamsE,"a",@progbits
	.sectionflags	@""
	.align	4
.nv.constant0._ZN7cutlass13device_kernelIN5flash19enable_sm80_to_sm89INS1_16FlashAttnFwdSm80INS1_25CollectiveMainloopFwdSm80ILi8ELi1ELb1EN4cute5tupleIJNS5_1CILi128EEENS7_ILi64EEENS7_ILi256EEEEEELi256ENS_10bfloat16_tEfNS_4arch4Sm80ELb0ELb0ELb0ELb1ELb0ELb0ELb1ELb0EEENS1_21CollectiveEpilogueFwdINS6_IJS8_SA_S9_EEENS6_IJNS7_ILi1EEESI_SI_EEESC_SE_Li256ELb1ELb1ELb0ELb0EEENS1_19SingleTileSchedulerILb1ELb0ELb1ELi128EEEEEEEEEvNT_6ParamsE:
	.zero		1944


//--------------------- .nv.constant0._ZN7cutlass13device_kernelIN5flash19enable_sm80_to_sm89INS1_16FlashAttnFwdSm80INS1_25CollectiveMainloopFwdSm80ILi8ELi1ELb0EN4cute5tupleIJNS5_1CILi128EEENS7_ILi32EEENS7_ILi256EEEEEELi256ENS_10bfloat16_tEfNS_4arch4Sm80ELb0ELb0ELb0ELb1ELb0ELb1ELb1ELb0EEENS1_21CollectiveEpilogueFwdINS6_IJS8_SA_S9_EEENS6_IJNS7_ILi1EEESI_SI_EEESC_SE_Li256ELb1ELb1ELb0ELb0EEENS1_19SingleTileSchedulerILb1ELb0ELb1ELi128EEEEEEEEEvNT_6ParamsE --------------------------
	.section	.nv.constant0._ZN7cutlass13device_kernelIN5flash19enable_sm80_to_sm89INS1_16FlashAttnFwdSm80INS1_25CollectiveMainloopFwdSm80ILi8ELi1ELb0EN4cute5tupleIJNS5_1CILi128EEENS7_ILi32EEENS7_ILi256EEEEEELi256ENS_10bfloat16_tEfNS_4arch4Sm80ELb0ELb0ELb0ELb1ELb0ELb1ELb1ELb0EEENS1_21CollectiveEpilogueFwdINS6_IJS8_SA_S9_EEENS6_IJNS7_ILi1EEESI_SI_EEESC_SE_Li256ELb1ELb1ELb0ELb0EEENS1_19SingleTileSchedulerILb1ELb0ELb1ELi128EEEEEEEEEvNT_6ParamsE,"a",@progbits
	.sectionflags	@""
	.align	4
.nv.constant0._ZN7cutlass13device_kernelIN5flash19enable_sm80_to_sm89INS1_16FlashAttnFwdSm80INS1_25CollectiveMainloopFwdSm80ILi8ELi1ELb0EN4cute5tupleIJNS5_1CILi128EEENS7_ILi32EEENS7_ILi256EEEEEELi256ENS_10bfloat16_tEfNS_4arch4Sm80ELb0ELb0ELb0ELb1ELb0ELb1ELb1ELb0EEENS1_21CollectiveEpilogueFwdINS6_IJS8_SA_S9_EEENS6_IJNS7_ILi1EEESI_SI_EEESC_SE_Li256ELb1ELb1ELb0ELb0EEENS1_19SingleTileSchedulerILb1ELb0ELb1ELi128EEEEEEEEEvNT_6ParamsE:
	.zero		1944


//--------------------- .nv.constant0._ZN7cutlass13device_kernelIN5flash19enable_sm80_to_sm89INS1_16FlashAttnFwdSm80INS1_25CollectiveMainloopFwdSm80ILi8ELi1ELb1EN4cute5tupleIJNS5_1CILi128EEENS7_ILi48EEENS7_ILi256EEEEEELi256ENS_10bfloat16_tEfNS_4arch4Sm80ELb0ELb1ELb0ELb0ELb0ELb0ELb1ELb0EEENS1_21CollectiveEpilogueFwdINS6_IJS8_SA_S9_EEENS6_IJNS7_ILi1EEESI_SI_EEESC_SE_Li256ELb0ELb1ELb0ELb0EEENS1_19SingleTileSchedulerILb0ELb0ELb1ELi128EEEEEEEEEvNT_6ParamsE --------------------------
	.section	.nv.constant0._ZN7cutlass13device_kernelIN5flash19enable_sm80_to_sm89INS1_16FlashAttnFwdSm80INS1_25CollectiveMainloopFwdSm80ILi8ELi1ELb1EN4cute5tupleIJNS5_1CILi128EEENS7_ILi48EEENS7_ILi256EEEEEELi256ENS_10bfloat16_tEfNS_4arch4Sm80ELb0ELb1ELb0ELb0ELb0ELb0ELb1ELb0EEENS1_21CollectiveEpilogueFwdINS6_IJS8_SA_S9_EEENS6_IJNS7_ILi1EEESI_SI_EEESC_SE_Li256ELb0ELb1ELb0ELb0EEENS1_19SingleTileSchedulerILb0ELb0ELb1ELi128EEEEEEEEEvNT_6ParamsE,"a",@progbits
	.sectionflags	@""
	.align	4
.nv.constant0._ZN7cutlass13device_kernelIN5flash19enable_sm80_to_sm89INS1_16FlashAttnFwdSm80INS1_25CollectiveMainloopFwdSm80ILi8ELi1ELb1EN4cute5tupleIJNS5_1CILi128EEENS7_ILi48EEENS7_ILi256EEEEEELi256ENS_10bfloat16_tEfNS_4arch4Sm80ELb0ELb1ELb0ELb0ELb0ELb0ELb1ELb0EEENS1_21CollectiveEpilogueFwdINS6_IJS8_SA_S9_EEENS6_IJNS7_ILi1EEESI_SI_EEESC_SE_Li256ELb0ELb1ELb0ELb0EEENS1_19SingleTileSchedulerILb0ELb0ELb1ELi128EEEEEEEEEvNT_6ParamsE:
	.zero		1944


//--------------------- .nv.constant0._ZN7cutlass13device_kernelIN5flash19enable_sm80_to_sm89INS1_16FlashAttnFwdSm80INS1_25CollectiveMainloopFwdSm80ILi8ELi1ELb1EN4cute5tupleIJNS5_1CILi128EEENS7_ILi48EEENS7_ILi256EEEEEELi256ENS_10bfloat16_tEfNS_4arch4Sm80ELb0ELb1ELb0ELb1ELb0ELb0ELb1ELb0EEENS1_21CollectiveEpilogueFwdINS6_IJS8_SA_S9_EEENS6_IJNS7_ILi1EEESI_SI_EEESC_SE_Li256ELb1ELb1ELb0ELb0EEENS1_19SingleTileSchedulerILb1ELb0ELb1ELi128EEEEEEEEEvNT_6ParamsE --------------------------
	.section	.nv.constant0._ZN7cutlass13device_kernelIN5flash19enable_sm80_to_sm89INS1_16FlashAttnFwdSm80INS1_25CollectiveMainloopFwdSm80ILi8ELi1ELb1EN4cute5tupleIJNS5_1CILi128EEENS7_ILi48EEENS7_ILi256EEEEEELi256ENS_10bfloat16_tEfNS_4arch4Sm80ELb0ELb1ELb0ELb1ELb0ELb0ELb1ELb0EEENS1_21CollectiveEpilogueFwdINS6_IJS8_SA_S9_EEENS6_IJNS7_ILi1EEESI_SI_EEESC_SE_Li256ELb1ELb1ELb0ELb0EEENS1_19SingleTileSchedulerILb1ELb0ELb1ELi128EEEEEEEEEvNT_6ParamsE,"a",@progbits
	.sectionflags	@""
	.align	4
.nv.constant0._ZN7cutlass13device_kernelIN5flash19enable_sm80_to_sm89INS1_16FlashAttnFwdSm80INS1_25CollectiveMainloopFwdSm80ILi8ELi1ELb1EN4cute5tupleIJNS5_1CILi128EEENS7_ILi48EEENS7_ILi256EEEEEELi256ENS_10bfloat16_tEfNS_4arch4Sm80ELb0ELb1ELb0ELb1ELb0ELb0ELb1ELb0EEENS1_21CollectiveEpilogueFwdINS6_IJS8_SA_S9_EEENS6_IJNS7_ILi1EEESI_SI_EEESC_SE_Li256ELb1ELb1ELb0ELb0EEENS1_19SingleTileSchedulerILb1ELb0ELb1ELi128EEEEEEEEEvNT_6ParamsE:
	.zero		1944


//--------------------- .nv.constant0._ZN7cutlass13device_kernelIN5flash19enable_sm80_to_sm89INS1_16FlashAttnFwdSm80INS1_25CollectiveMainloopFwdSm80ILi8ELi1ELb0EN4cute5tupleIJNS5_1CILi128EEENS7_ILi32EEENS7_ILi256EEEEEELi256ENS_10bfloat16_tEfNS_4arch4Sm80ELb0ELb1ELb0ELb1ELb0ELb1ELb1ELb0EEENS1_21CollectiveEpilogueFwdINS6_IJS8_SA_S9_EEENS6_IJNS7_ILi1EEESI_SI_EEESC_SE_Li256ELb1ELb1ELb0ELb0EEENS1_19SingleTileSchedulerILb1ELb0ELb1ELi128EEEEEEEEEvNT_6ParamsE --------------------------
	.section	.nv.constant0._ZN7cutlass13device_kernelIN5flash19enable_sm80_to_sm89INS1_16FlashAttnFwdSm80INS1_25CollectiveMainloopFwdSm80ILi8ELi1ELb0EN4cute5tupleIJNS5_1CILi128EEENS7_ILi32EEENS7_ILi256EEEEEELi256ENS_10bfloat16_tEfNS_4arch4Sm80ELb0ELb1ELb0ELb1ELb0ELb1ELb1ELb0EEENS1_21CollectiveEpilogueFwdINS6_IJS8_SA_S9_EEENS6_IJNS7_ILi1EEESI_SI_EEESC_SE_Li256ELb1ELb1ELb0ELb0EEENS1_19SingleTileSchedulerILb1ELb0ELb1ELi128EEEEEEEEEvNT_6ParamsE,"a",@progbits
	.sectionflags	@""
	.align	4
.nv.constant0._ZN7cutlass13device_kernelIN5flash19enable_sm80_to_sm89INS1_16FlashAttnFwdSm80INS1_25CollectiveMainloopFwdSm80ILi8ELi1ELb0EN4cute5tupleIJNS5_1CILi128EEENS7_ILi32EEENS7_ILi256EEEEEELi256ENS_10bfloat16_tEfNS_4arch4Sm80ELb0ELb1ELb0ELb1ELb0ELb1ELb1ELb0EEENS1_21CollectiveEpilogueFwdINS6_IJS8_SA_S9_EEENS6_IJNS7_ILi1EEESI_SI_EEESC_SE_Li256ELb1ELb1ELb0ELb0EEENS1_19SingleTileSchedulerILb1ELb0ELb1ELi128EEEEEEEEEvNT_6ParamsE:
	.zero		1944


//--------------------- .nv.constant0._ZN7cutlass13device_kernelIN5flash19enable_sm80_to_sm89INS1_16FlashAttnFwdSm80INS1_25CollectiveMainloopFwdSm80ILi8ELi1ELb1EN4cute5tupleIJNS5_1CILi128EEENS7_ILi64EEENS7_ILi256EEEEEELi256ENS_10bfloat16_tEfNS_4arch4Sm80ELb1ELb0ELb0ELb0ELb0ELb0ELb1ELb0EEENS1_21CollectiveEpilogueFwdINS6_IJS8_SA_S9_EEENS6_IJNS7_ILi1EEESI_SI_EEESC_SE_Li256ELb0ELb1ELb0ELb0EEENS1_30DynamicPersistentTileSchedulerILi256ELi256ELb0ELb1ELb0EEEEEEEEEvNT_6ParamsE --------------------------
	.section	.nv.constant0._ZN7cutlass13device_kernelIN5flash19enable_sm80_to_sm89INS1_16FlashAttnFwdSm80INS1_25CollectiveMainloopFwdSm80ILi8ELi1ELb1EN4cute5tupleIJNS5_1CILi128EEENS7_ILi64EEENS7_ILi256EEEEEELi256ENS_10bfloat16_tEfNS_4arch4Sm80ELb1ELb0ELb0ELb0ELb0ELb0ELb1ELb0EEENS1_21CollectiveEpilogueFwdINS6_IJS8_SA_S9_EEENS6_IJNS7_ILi1EEESI_SI_EEESC_SE_Li256ELb0ELb1ELb0ELb0EEENS1_30DynamicPersistentTileSchedulerILi256ELi256ELb0ELb1ELb0EEEEEEEEEvNT_6ParamsE,"a",@progbits
	.sectionflags	@""
	.align	4
.nv.constant0._ZN7cutlass13device_kernelIN5flash19enable_sm80_to_sm89INS1_16FlashAttnFwdSm80INS1_25CollectiveMainloopFwdSm80ILi8ELi1ELb1EN4cute5tupleIJNS5_1CILi128EEENS7_ILi64EEENS7_ILi256EEEEEELi256ENS_10bfloat16_tEfNS_4arch4Sm80ELb1ELb0ELb0ELb0ELb0ELb0ELb1ELb0EEENS1_21CollectiveEpilogueFwdINS6_IJS8_SA_S9_EEENS6_IJNS7_ILi1EEESI_SI_EEESC_SE_Li256ELb0ELb1ELb0ELb0EEENS1_30DynamicPersistentTileSchedulerILi256ELi256ELb0ELb1ELb0EEEEEEEEEvNT_6ParamsE:
	.zero		1960


//--------------------- .nv.constant0._ZN7cutlass13device_kernelIN5flash19enable_sm80_to_sm89INS1_16FlashAttnFwdSm80INS1_25CollectiveMainloopFwdSm80ILi8ELi1ELb1EN4cute5tupleIJNS5_1CILi128EEENS7_ILi64EEENS7_ILi256EEEEEELi256ENS_10bfloat16_tEfNS_4arch4Sm80ELb1ELb0ELb0ELb1ELb0ELb0ELb1ELb0EEENS1_21CollectiveEpilogueFwdINS6_IJS8_SA_S9_EEENS6_IJNS7_ILi1EEESI_SI_EEESC_SE_Li256ELb1ELb1ELb0ELb0EEENS1_19SingleTileSchedulerILb1ELb0ELb1ELi128EEEEEEEEEvNT_6ParamsE --------------------------
	.section	.nv.constant0._ZN7cutlass13device_kernelIN5flash19enable_sm80_to_sm89INS1_16FlashAttnFwdSm80INS1_25CollectiveMainloopFwdSm80ILi8ELi1ELb1EN4cute5tupleIJNS5_1CILi128EEENS7_ILi64EEENS7_ILi256EEEEEELi256ENS_10bfloat16_tEfNS_4arch4Sm80ELb1ELb0ELb0ELb1ELb0ELb0ELb1ELb0EEENS1_21CollectiveEpilogueFwdINS6_IJS8_SA_S9_EEENS6_IJNS7_ILi1EEESI_SI_EEESC_SE_Li256ELb1ELb1ELb0ELb0EEENS1_19SingleTileSchedulerILb1ELb0ELb1ELi128EEEEEEEEEvNT_6ParamsE,"a",@progbits
	.sectionflags	@""
	.align	4
.nv.constant0._ZN7cutlass13device_kernelIN5flash19enable_sm80_to_sm89INS1_16FlashAttnFwdSm80INS1_25CollectiveMainloopFwdSm80ILi8ELi1ELb1EN4cute5tupleIJNS5_1CILi128EEENS7_ILi64EEENS7_ILi256EEEEEELi256ENS_10bfloat16_tEfNS_4arch4Sm80ELb1ELb0ELb0ELb1ELb0ELb0ELb1ELb0EEENS1_21CollectiveEpilogueFwdINS6_IJS8_SA_S9_EEENS6_IJNS7_ILi1EEESI_SI_EEESC_SE_Li256ELb1ELb1ELb0ELb0EEENS1_19SingleTileSchedulerILb1ELb0ELb1ELi128EEEEEEEEEvNT_6ParamsE:
	.zero		1944


//--------------------- .nv.constant0._ZN7cutlass13device_kernelIN5flash19enable_sm80_to_sm89INS1_16FlashAttnFwdSm80INS1_25CollectiveMainloopFwdSm80ILi8ELi1ELb0EN4cute5tupleIJNS5_1CILi128EEENS7_ILi32EEENS7_ILi256EEEEEELi256ENS_10bfloat16_tEfNS_4arch4Sm80ELb1ELb0ELb0ELb1ELb0ELb1ELb1ELb0EEENS1_21CollectiveEpilogueFwdINS6_IJS8_SA_S9_EEENS6_IJNS7_ILi1EEESI_SI_EEESC_SE_Li256ELb1ELb1ELb0ELb0EEENS1_19SingleTileSchedulerILb1ELb0ELb1ELi128EEEEEEEEEvNT_6ParamsE --------------------------
	.section	.nv.constant0._ZN7cutlass13device_kernelIN5flash19enable_sm80_to_sm89INS1_16FlashAttnFwdSm80INS1_25CollectiveMainloopFwdSm80ILi8ELi1ELb0EN4cute5tupleIJNS5_1CILi128EEENS7_ILi32EEENS7_ILi256EEEEEELi256ENS_10bfloat16_tEfNS_4arch4Sm80ELb1ELb0ELb0ELb1ELb0ELb1ELb1ELb0EEENS1_21CollectiveEpilogueFwdINS6_IJS8_SA_S9_EEENS6_IJNS7_ILi1EEESI_SI_EEESC_SE_Li256ELb1ELb1ELb0ELb0EEENS1_19SingleTileSchedulerILb1ELb0ELb1ELi128EEEEEEEEEvNT_6ParamsE,"a",@progbits
	.sectionflags	@""
	.align	4
.nv.constant0._ZN7cutlass13device_kernelIN5flash19enable_sm80_to_sm89INS1_16FlashAttnFwdSm80INS1_25CollectiveMainloopFwdSm80ILi8ELi1ELb0EN4cute5tupleIJNS5_1CILi128EEENS7_ILi32EEENS7_ILi256EEEEEELi256ENS_10bfloat16_tEfNS_4arch4Sm80ELb1ELb0ELb0ELb1ELb0ELb1ELb1ELb0EEENS1_21CollectiveEpilogueFwdINS6_IJS8_SA_S9_EEENS6_IJNS7_ILi1EEESI_SI_EEESC_SE_Li256ELb1ELb1ELb0ELb0EEENS1_19SingleTileSchedulerILb1ELb0ELb1ELi128EEEEEEEEEvNT_6ParamsE:
	.zero		1944


//--------------------- .nv.constant0._ZN7cutlass13device_kernelIN5flash19enable_sm80_to_sm89INS1_16FlashAttnFwdSm80INS1_25CollectiveMainloopFwdSm80ILi8ELi1ELb0EN4cute5tupleIJNS5_1CILi128EEENS7_ILi96EEENS7_ILi256EEEEEELi256ENS_10bfloat16_tEfNS_4arch4Sm80ELb0ELb0ELb0ELb0ELb0ELb0ELb1ELb0EEENS1_21CollectiveEpilogueFwdINS6_IJS8_SA_S9_EEENS6_IJNS7_ILi1EEESI_SI_EEESC_SE_Li256ELb0ELb1ELb0ELb0EEENS1_19SingleTileSchedulerILb0ELb0ELb1ELi128EEEEEEEEEvNT_6ParamsE --------------------------
	.section	.nv.constant0._ZN7cutlass13device_kernelIN5flash19enable_sm80_to_sm89INS1_16FlashAttnFwdSm80INS1_25CollectiveMainloopFwdSm80ILi8ELi1ELb0EN4cute5tupleIJNS5_1CILi128EEENS7_ILi96EEENS7_ILi256EEEEEELi256ENS_10bfloat16_tEfNS_4arch4Sm80ELb0ELb0ELb0ELb0ELb0ELb0ELb1ELb0EEENS1_21CollectiveEpilogueFwdINS6_IJS8_SA_S9_EEENS6_IJNS7_ILi1EEESI_SI_EEESC_SE_Li256ELb0ELb1ELb0ELb0EEENS1_19SingleTileSchedulerILb0ELb0ELb1ELi128EEEEEEEEEvNT_6ParamsE,"a",@progbits
	.sectionflags	@""
	.align	4
.nv.constant0._ZN7cutlass13device_kernelIN5flash19enable_sm80_to_sm89INS1_16FlashAttnFwdSm80INS1_25CollectiveMainloopFwdSm80ILi8ELi1ELb0EN4cute5tupleIJNS5_1CILi128EEENS7_ILi96EEENS7_ILi256EEEEEELi256ENS_10bfloat16_tEfNS_4arch4Sm80ELb0ELb0ELb0ELb0ELb0ELb0ELb1ELb0EEENS1_21CollectiveEpilogueFwdINS6_IJS8_SA_S9_EEENS6_IJNS7_ILi1EEESI_SI_EEESC_SE_Li256ELb0ELb1ELb0ELb0EEENS1_19SingleTileSchedulerILb0ELb0ELb1ELi128EEEEEEEEEvNT_6ParamsE:
	.zero		1944


//--------------------- .nv.constant0._ZN7cutlass13device_kernelIN5flash19enable_sm80_to_sm89INS1_16FlashAttnFwdSm80INS1_25CollectiveMainloopFwdSm80ILi8ELi1ELb0EN4cute5tupleIJNS5_1CILi128EEENS7_ILi96EEENS7_ILi256EEEEEELi256ENS_10bfloat16_tEfNS_4arch4Sm80ELb0ELb0ELb0ELb1ELb0ELb0ELb1ELb0EEENS1_21CollectiveEpilogueFwdINS6_IJS8_SA_S9_EEENS6_IJNS7_ILi1EEESI_SI_EEESC_SE_Li256ELb1ELb1ELb0ELb0EEENS1_19SingleTileSchedulerILb1ELb0ELb1ELi128EEEEEEEEEvNT_6ParamsE --------------------------
	.section	.nv.constant0._ZN7cutlass13device_kernelIN5flash19enable_sm80_to_sm89INS1_16FlashAttnFwdSm80INS1_25CollectiveMainloopFwdSm80ILi8ELi1ELb0EN4cute5tupleIJNS5_1CILi128EEENS7_ILi96EEENS7_ILi256EEEEEELi256ENS_10bfloat16_tEfNS_4arch4Sm80ELb0ELb0ELb0ELb1ELb0ELb0ELb1ELb0EEENS1_21CollectiveEpilogueFwdINS6_IJS8_SA_S9_EEENS6_IJNS7_ILi1EEESI_SI_EEESC_SE_Li256ELb1ELb1ELb0ELb0EEENS1_19SingleTileSchedulerILb1ELb0ELb1ELi128EEEEEEEEEvNT_6ParamsE,"a",@progbits
	.sectionflags	@""
	.align	4
.nv.constant0._ZN7cutlass13device_kernelIN5flash19enable_sm80_to_sm89INS1_16FlashAttnFwdSm80INS1_25CollectiveMainloopFwdSm80ILi8ELi1ELb0EN4cute5tupleIJNS5_1CILi128EEENS7_ILi96EEENS7_ILi256EEEEEELi256ENS_10bfloat16_tEfNS_4arch4Sm80ELb0ELb0ELb0ELb1ELb0ELb0ELb1ELb0EEENS1_21CollectiveEpilogueFwdINS6_IJS8_SA_S9_EEENS6_IJNS7_ILi1EEESI_SI_EEESC_SE_Li256ELb1ELb1ELb0ELb0EEENS1_19SingleTileSchedulerILb1ELb0ELb1ELi128EEEEEEEEEvNT_6ParamsE:
	.zero		1944


//--------------------- .nv.constant0._ZN7cutlass13device_kernelIN5flash19enable_sm80_to_sm89INS1_16FlashAttnFwdSm80INS1_25CollectiveMainloopFwdSm80ILi8ELi1ELb0EN4cute5tupleIJNS5_1CILi128EEENS7_ILi48EEENS7_ILi256EEEEEELi256ENS_10bfloat16_tEfNS_4arch4Sm80ELb0ELb0ELb0ELb1ELb0ELb1ELb1ELb0EEENS1_21CollectiveEpilogueFwdINS6_IJS8_SA_S9_EEENS6_IJNS7_ILi1EEESI_SI_EEESC_SE_Li256ELb1ELb1ELb0ELb0EEENS1_19SingleTileSchedulerILb1ELb0ELb1ELi128EEEEEEEEEvNT_6ParamsE --------------------------
	.section	.nv.constant0._ZN7cutlass13device_kernelIN5flash19enable_sm80_to_sm89INS1_16FlashAttnFwdSm80INS1_25CollectiveMainloopFwdSm80ILi8ELi1ELb0EN4cute5tupleIJNS5_1CILi128EEENS7_ILi48EEENS7_ILi256EEEEEELi256ENS_10bfloat16_tEfNS_4arch4Sm80ELb0ELb0ELb0ELb1ELb0ELb1ELb1ELb0EEENS1_21CollectiveEpilogueFwdINS6_IJS8_SA_S9_EEENS6_IJNS7_ILi1EEESI_SI_EEESC_SE_Li256ELb1ELb1ELb0ELb0EEENS1_19SingleTileSchedulerILb1ELb0ELb1ELi128EEEEEEEEEvNT_6ParamsE,"a",@progbits
	.sectionflags	@""
	.align	4
.nv.constant0._ZN7cutlass13device_kernelIN5flash19enable_sm80_to_sm89INS1_16FlashAttnFwdSm80INS1_25CollectiveMainloopFwdSm80ILi8ELi1ELb0EN4cute5tupleIJNS5_1CILi128EEENS7_ILi48EEENS7_ILi256EEEEEELi256ENS_10bfloat16_tEfNS_4arch4Sm80ELb0ELb0ELb0ELb1ELb0ELb1ELb1ELb0EEENS1_21CollectiveEpilogueFwdINS6_IJS8_SA_S9_EEENS6_IJNS7_ILi1EEESI_SI_EEESC_SE_Li256ELb1ELb1ELb0ELb0EEENS1_19SingleTileSchedulerILb1ELb0ELb1ELi128EEEEEEEEEvNT_6ParamsE:
	.zero		1944


//--------------------- .nv.constant0._ZN7cutlass13device_kernelIN5flash19enable_sm80_to_sm89INS1_16FlashAttnFwdSm80INS1_25CollectiveMainloopFwdSm80ILi8ELi1ELb0EN4cute5tupleIJNS5_1CILi128EEENS7_ILi64EEENS7_ILi256EEEEEELi256ENS_10bfloat16_tEfNS_4arch4Sm80ELb0ELb1ELb0ELb0ELb0ELb0ELb1ELb0EEENS1_21CollectiveEpilogueFwdINS6_IJS8_SA_S9_EEENS6_IJNS7_ILi1EEESI_SI_EEESC_SE_Li256ELb0ELb1ELb0ELb0EEENS1_19SingleTileSchedulerILb0ELb0ELb1ELi128EEEEEEEEEvNT_6ParamsE --------------------------
	.section	.nv.constant0._ZN7cutlass13device_kernelIN5flash19enable_sm80_to_sm89INS1_16FlashAttnFwdSm80INS1_25CollectiveMainloopFwdSm80ILi8ELi1ELb0EN4cute5tupleIJNS5_1CILi128EEENS7_ILi64EEENS7_ILi256EEEEEELi256ENS_10bfloat16_tEfNS_4arch4Sm80ELb0ELb1ELb0ELb0ELb0ELb0ELb1ELb0EEENS1_21CollectiveEpilogueFwdINS6_IJS8_SA_S9_EEENS6_IJNS7_ILi1EEESI_SI_EEESC_SE_Li256ELb0ELb1ELb0ELb0EEENS1_19SingleTileSchedulerILb0ELb0ELb1ELi128EEEEEEEEEvNT_6ParamsE,"a",@progbits
	.sectionflags	@""
	.align	4
.nv.constant0._ZN7cutlass13device_kernelIN5flash19enable_sm80_to_sm89INS1_16FlashAttnFwdSm80INS1_25CollectiveMainloopFwdSm80ILi8ELi1ELb0EN4cute5tupleIJNS5_1CILi128EEENS7_ILi64EEENS7_ILi256EEEEEELi256ENS_10bfloat16_tEfNS_4arch4Sm80ELb0ELb1ELb0ELb0ELb0ELb0ELb1ELb0EEENS1_21CollectiveEpilogueFwdINS6_IJS8_SA_S9_EEENS6_IJNS7_ILi1EEESI_SI_EEESC_SE_Li256ELb0ELb1ELb0ELb0EEENS1_19SingleTileSchedulerILb0ELb0ELb1ELi128EEEEEEEEEvNT_6ParamsE:
	.zero		1944


//--------------------- .nv.constant0._ZN7cutlass13device_kernelIN5flash19enable_sm80_to_sm89INS1_16FlashAttnFwdSm80INS1_25CollectiveMainloopFwdSm80ILi8ELi1ELb0EN4cute5tupleIJNS5_1CILi128EEENS7_ILi64EEENS7_ILi256EEEEEELi256ENS_10bfloat16_tEfNS_4arch4Sm80ELb0ELb1ELb0ELb1ELb0ELb0ELb1ELb0EEENS1_21CollectiveEpilogueFwdINS6_IJS8_SA_S9_EEENS6_IJNS7_ILi1EEESI_SI_EEESC_SE_Li256ELb1ELb1ELb0ELb0EEENS1_19SingleTileSchedulerILb1ELb0ELb1ELi128EEEEEEEEEvNT_6ParamsE --------------------------
	.section	.nv.constant0._ZN7cutlass13device_kernelIN5flash19enable_sm80_to_sm89INS1_16FlashAttnFwdSm80INS1_25CollectiveMainloopFwdSm80ILi8ELi1ELb0EN4cute5tupleIJNS5_1CILi128EEENS7_ILi64EEENS7_ILi256EEEEEELi256ENS_10bfloat16_tEfNS_4arch4Sm80ELb0ELb1ELb0ELb1ELb0ELb0ELb1ELb0EEENS1_21CollectiveEpilogueFwdINS6_IJS8_SA_S9_EEENS6_IJNS7_ILi1EEESI_SI_EEESC_SE_Li256ELb1ELb1ELb0ELb0EEENS1_19SingleTileSchedulerILb1ELb0ELb1ELi128EEEEEEEEEvNT_6ParamsE,"a",@progbits
	.sectionflags	@""
	.align	4
.nv.constant0._ZN7cutlass13device_kernelIN5flash19enable_sm80_to_sm89INS1_16FlashAttnFwdSm80INS1_25CollectiveMainloopFwdSm80ILi8ELi1ELb0EN4cute5tupleIJNS5_1CILi128EEENS7_ILi64EEENS7_ILi256EEEEEELi256ENS_10bfloat16_tEfNS_4arch4Sm80ELb0ELb1ELb0ELb1ELb0ELb0ELb1ELb0EEENS1_21CollectiveEpilogueFwdINS6_IJS8_SA_S9_EEENS6_IJNS7_ILi1EEESI_SI_EEESC_SE_Li256ELb1ELb1ELb0ELb0EEENS1_19SingleTileSchedulerILb1ELb0ELb1ELi128EEEEEEEEEvNT_6ParamsE:
	.zero		1944


//--------------------- .nv.constant0._ZN7cutlass13device_kernelIN5flash19enable_sm80_to_sm89INS1_16FlashAttnFwdSm80INS1_25CollectiveMainloopFwdSm80ILi8ELi1ELb0EN4cute5tupleIJNS5_1CILi128EEENS7_ILi48EEENS7_ILi256EEEEEELi256ENS_10bfloat16_tEfNS_4arch4Sm80ELb0ELb1ELb0ELb1ELb0ELb1ELb1ELb0EEENS1_21CollectiveEpilogueFwdINS6_IJS8_SA_S9_EEENS6_IJNS7_ILi1EEESI_SI_EEESC_SE_Li256ELb1ELb1ELb0ELb0EEENS1_19SingleTileSchedulerILb1ELb0ELb1ELi128EEEEEEEEEvNT_6ParamsE --------------------------
	.section	.nv.constant0._ZN7cutlass13device_kernelIN5flash19enable_sm80_to_sm89INS1_16FlashAttnFwdSm80INS1_25CollectiveMainloopFwdSm80ILi8ELi1ELb0EN4cute5tupleIJNS5_1CILi128EEENS7_ILi48EEENS7_ILi256EEEEEELi256ENS_10bfloat16_tEfNS_4arch4Sm80ELb0ELb1ELb0ELb1ELb0ELb1ELb1ELb0EEENS1_21CollectiveEpilogueFwdINS6_IJS8_SA_S9_EEENS6_IJNS7_ILi1EEESI_SI_EEESC_SE_Li256ELb1ELb1ELb0ELb0EEENS1_19SingleTileSchedulerILb1ELb0ELb1ELi128EEEEEEEEEvNT_6ParamsE,"a",@progbits
	.sectionflags	@""
	.align	4
.nv.constant0._ZN7cutlass13device_kernelIN5flash19enable_sm80_to_sm89INS1_16FlashAttnFwdSm80INS1_25CollectiveMainloopFwdSm80ILi8ELi1ELb0EN4cute5tupleIJNS5_1CILi128EEENS7_ILi48EEENS7_ILi256EEEEEELi256ENS_10bfloat16_tEfNS_4arch4Sm80ELb0ELb1ELb0ELb1ELb0ELb1ELb1ELb0EEENS1_21CollectiveEpilogueFwdINS6_IJS8_SA_S9_EEENS6_IJNS7_ILi1EEESI_SI_EEESC_SE_Li256ELb1ELb1ELb0ELb0EEENS1_19SingleTileSchedulerILb1ELb0ELb1ELi128EEEEEEEEEvNT_6ParamsE:
	.zero		1944


//--------------------- .nv.constant0._ZN7cutlass13device_kernelIN5flash19enable_sm80_to_sm89INS1_16FlashAttnFwdSm80INS1_25CollectiveMainloopFwdSm80ILi8ELi1ELb0EN4cute5tupleIJNS5_1CILi128EEENS7_ILi96EEENS7_ILi256EEEEEELi256ENS_10bfloat16_tEfNS_4arch4Sm80ELb1ELb0ELb0ELb0ELb0ELb0ELb1ELb0EEENS1_21CollectiveEpilogueFwdINS6_IJS8_SA_S9_EEENS6_IJNS7_ILi1EEESI_SI_EEESC_SE_Li256ELb0ELb1ELb0ELb0EEENS1_30DynamicPersistentTileSchedulerILi256ELi256ELb0ELb1ELb0EEEEEEEEEvNT_6ParamsE --------------------------
	.section	.nv.constant0._ZN7cutlass13device_kernelIN5flash19enable_sm80_to_sm89INS1_16FlashAttnFwdSm80INS1_25CollectiveMainloopFwdSm80ILi8ELi1ELb0EN4cute5tupleIJNS5_1CILi128EEENS7_ILi96EEENS7_ILi256EEEEEELi256ENS_10bfloat16_tEfNS_4arch4Sm80ELb1ELb0ELb0ELb0ELb0ELb0ELb1ELb0EEENS1_21CollectiveEpilogueFwdINS6_IJS8_SA_S9_EEENS6_IJNS7_ILi1EEESI_SI_EEESC_SE_Li256ELb0ELb1ELb0ELb0EEENS1_30DynamicPersistentTileSchedulerILi256ELi256ELb0ELb1ELb0EEEEEEEEEvNT_6ParamsE,"a",@progbits
	.sectionflags	@""
	.align	4
.nv.constant0._ZN7cutlass13device_kernelIN5flash19enable_sm80_to_sm89INS1_16FlashAttnFwdSm80INS1_25CollectiveMainloopFwdSm80ILi8ELi1ELb0EN4cute5tupleIJNS5_1CILi128EEENS7_ILi96EEENS7_ILi256EEEEEELi256ENS_10bfloat16_tEfNS_4arch4Sm80ELb1ELb0ELb0ELb0ELb0ELb0ELb1ELb0EEENS1_21CollectiveEpilogueFwdINS6_IJS8_SA_S9_EEENS6_IJNS7_ILi1EEESI_SI_EEESC_SE_Li256ELb0ELb1ELb0ELb0EEENS1_30DynamicPersistentTileSchedulerILi256ELi256ELb0ELb1ELb0EEEEEEEEEvNT_6ParamsE:
	.zero		1960


//--------------------- .nv.constant0._ZN7cutlass13device_kernelIN5flash19enable_sm80_to_sm89INS1_16FlashAttnFwdSm80INS1_25CollectiveMainloopFwdSm80ILi8ELi1ELb0EN4cute5tupleIJNS5_1CILi128EEENS7_ILi96EEENS7_ILi256EEEEEELi256ENS_10bfloat16_tEfNS_4arch4Sm80ELb1ELb0ELb0ELb1ELb0ELb0ELb1ELb0EEENS1_21CollectiveEpilogueFwdINS6_IJS8_SA_S9_EEENS6_IJNS7_ILi1EEESI_SI_EEESC_SE_Li256ELb1ELb1ELb0ELb0EEENS1_19SingleTileSchedulerILb1ELb0ELb1ELi128EEEEEEEEEvNT_6ParamsE --------------------------
	.section	.nv.constant0._ZN7cutlass13device_kernelIN5flash19enable_sm80_to_sm89INS1_16FlashAttnFwdSm80INS1_25CollectiveMainloopFwdSm80ILi8ELi1ELb0EN4cute5tupleIJNS5_1CILi128EEENS7_ILi96EEENS7_ILi256EEEEEELi256ENS_10bfloat16_tEfNS_4arch4Sm80ELb1ELb0ELb0ELb1ELb0ELb0ELb1ELb0EEENS1_21CollectiveEpilogueFwdINS6_IJS8_SA_S9_EEENS6_IJNS7_ILi1EEESI_SI_EEESC_SE_Li256ELb1ELb1ELb0ELb0EEENS1_19SingleTileSchedulerILb1ELb0ELb1ELi128EEEEEEEEEvNT_6ParamsE,"a",@progbits
	.sectionflags	@""
	.align	4
.nv.constant0._ZN7cutlass13device_kernelIN5flash19enable_sm80_to_sm89INS1_16FlashAttnFwdSm80INS1_25CollectiveMainloopFwdSm80ILi8ELi1ELb0EN4cute5tupleIJNS5_1CILi128EEENS7_ILi96EEENS7_ILi256EEEEEELi256ENS_10bfloat16_tEfNS_4arch4Sm80ELb1ELb0ELb0ELb1ELb0ELb0ELb1ELb0EEENS1_21CollectiveEpilogueFwdINS6_IJS8_SA_S9_EEENS6_IJNS7_ILi1EEESI_SI_EEESC_SE_Li256ELb1ELb1ELb0ELb0EEENS1_19SingleTileSchedulerILb1ELb0ELb1ELi128EEEEEEEEEvNT_6ParamsE:
	.zero		1944


//--------------------- .nv.constant0._ZN7cutlass13device_kernelIN5flash19enable_sm80_to_sm89INS1_16FlashAttnFwdSm80INS1_25CollectiveMainloopFwdSm80ILi8ELi1ELb0EN4cute5tupleIJNS5_1CILi128EEENS7_ILi48EEENS7_ILi256EEEEEELi256ENS_10bfloat16_tEfNS_4arch4Sm80ELb1ELb0ELb0ELb1ELb0ELb1ELb1ELb0EEENS1_21CollectiveEpilogueFwdINS6_IJS8_SA_S9_EEENS6_IJNS7_ILi1EEESI_SI_EEESC_SE_Li256ELb1ELb1ELb0ELb0EEENS1_19SingleTileSchedulerILb1ELb0ELb1ELi128EEEEEEEEEvNT_6ParamsE --------------------------
	.section	.nv.constant0._ZN7cutlass13device_kernelIN5flash19enable_sm80_to_sm89INS1_16FlashAttnFwdSm80INS1_25CollectiveMainloopFwdSm80ILi8ELi1ELb0EN4cute5tupleIJNS5_1CILi128EEENS7_ILi48EEENS7_ILi256EEEEEELi256ENS_10bfloat16_tEfNS_4arch4Sm80ELb1ELb0ELb0ELb1ELb0ELb1ELb1ELb0EEENS1_21CollectiveEpilogueFwdINS6_IJS8_SA_S9_EEENS6_IJNS7_ILi1EEESI_SI_EEESC_SE_Li256ELb1ELb1ELb0ELb0EEENS1_19SingleTileSchedulerILb1ELb0ELb1ELi128EEEEEEEEEvNT_6ParamsE,"a",@progbits
	.sectionflags	@""
	.align	4
.nv.constant0._ZN7cutlass13device_kernelIN5flash19enable_sm80_to_sm89INS1_16FlashAttnFwdSm80INS1_25CollectiveMainloopFwdSm80ILi8ELi1ELb0EN4cute5tupleIJNS5_1CILi128EEENS7_ILi48EEENS7_ILi256EEEEEELi256ENS_10bfloat16_tEfNS_4arch4Sm80ELb1ELb0ELb0ELb1ELb0ELb1ELb1ELb0EEENS1_21CollectiveEpilogueFwdINS6_IJS8_SA_S9_EEENS6_IJNS7_ILi1EEESI_SI_EEESC_SE_Li256ELb1ELb1ELb0ELb0EEENS1_19SingleTileSchedulerILb1ELb0ELb1ELi128EEEEEEEEEvNT_6ParamsE:
	.zero		1944


//--------------------- SYMBOLS --------------------------

	.type		.nv.reservedSmem.offset0,@object
	.size		.nv.reservedSmem.offset0,0x4
